	.target	sm_100a

	.elftype	@"ET_EXEC"


//--------------------- .note.nv.tkinfo           --------------------------
	.section	.note.nv.tkinfo,"",@"SHT_NOTE"
	.sectionflags	@"SHF_NOTE_NV_TKINFO"
	.tkinfo
        /*0018*/ 	.word	0x00000002
        /*0030*/ 	.string	""
        /*0030*/ 	.string	"ptxas"
        /*0030*/ 	.string	"Cuda compilation tools, release 13.0, V13.0.88"
        /*0030*/ 	.string	"Build cuda_13.0.r13.0/compiler.36424714_0"
        /*0030*/ 	.string	"-arch sm_100a -m 64 "



//--------------------- .note.nv.cuinfo           --------------------------
	.section	.note.nv.cuinfo,"",@"SHT_NOTE"
	.sectionflags	@"SHF_NOTE_NV_CUINFO"
        /*0018*/ 	.short	0x0002
        /*001a*/ 	.short	0x0064
        /*001c*/ 	.short	0x0082
	.zero		2


//--------------------- .nv.info                  --------------------------
	.section	.nv.info,"",@"SHT_CUDA_INFO"
	.align	4


	//----- nvinfo : EIATTR_REGCOUNT
	.align		4
        /*0000*/ 	.byte	0x04, 0x2f
        /*0002*/ 	.short	(.L_19 - .L_18)
	.align		4
.L_18:
        /*0004*/ 	.word	index@(_ZN7cutlass13device_kernelINS_4gemm6kernel13GemmUniversalIN4cute5tupleIJiiiiEEENS1_10collective13CollectiveMmaINS1_35MainloopSm100TmaUmmaWarpSpecializedILi12ELi2ELi4ENS5_IJNS4_1CILi1EEESB_SB_EEEEENS5_IJNSA_ILi128EEESE_NSA_ILi32EEEEEENS_6half_tENS5_IJSB_llEEESH_SI_NS4_8TiledMMAINS4_8MMA_AtomIJNS4_20SM100_MMA_F16BF16_SSISH_SH_fLi128ELi128ELNS4_4UMMA5MajorE1ELSN_1ELNSM_7ScaleInE0ELSO_0EEEEEENS4_6LayoutISC_NS5_IJNSA_ILi0EEESS_SS_EEEEENS5_IJNS4_10UnderscoreESV_SV_EEEEENS4_13SM90_TMA_LOADENS4_14ComposedLayoutINS4_7SwizzleILi3ELi4ELi3EEENS4_18smem_ptr_flag_bitsILi16EEENSR_INS5_IJNSA_ILi64EEENSA_ILi8EEEEEENS5_IJSB_S14_EEEEEEEvNS4_8identityESY_S19_vS1A_EENS_8epilogue10collective18CollectiveEpilogueINS1C_23Sm100TmaWarpSpecializedILi4ELi2ELi32ELb1ELb0EEEJSG_NS5_IJNSR_ISE_SB_EENSR_ISF_SB_EEEEESH_NS5_IJlSB_lEEESH_S1K_NS1C_6fusion15FusionCallbacksIS1G_NS1L_17LinearCombinationISH_fSH_fLNS_15FloatRoundStyleE2EEESG_S1J_JEEENS4_5SM1004TMEM4LOAD26SM100_TMEM_LOAD_32dp32b32xESY_NSZ_INS10_ILi2ELi4ELi3EEES13_NSR_INS5_IJS15_SF_EEENS5_IJSF_SB_EEEEEEENS4_39AutoVectorizingCopyWithAssumedAlignmentILi128EEENS4_14SM90_TMA_STOREES1Z_S21_S21_EEEvvEEEEvNT_6ParamsE)
        /*0008*/ 	.word	0x0000006e


	//----- nvinfo : EIATTR_FRAME_SIZE
	.align		4
.L_19:
        /*000c*/ 	.byte	0x04, 0x11
        /*000e*/ 	.short	(.L_21 - .L_20)
	.align		4
.L_20:
        /*0010*/ 	.word	index@($__internal_2_$__cuda_sm10x_tcgen05_guardrail_trap_unallocated_columns_being_dealloced)
        /*0014*/ 	.word	0x00000000


	//----- nvinfo : EIATTR_FRAME_SIZE
	.align		4
.L_21:
        /*0018*/ 	.byte	0x04, 0x11
        /*001a*/ 	.short	(.L_23 - .L_22)
	.align		4
.L_22:
        /*001c*/ 	.word	index@($__internal_1_$__cuda_sm10x_tcgen05_guardrail_trap_phase_invalid_during_alloc)
        /*0020*/ 	.word	0x00000000


	//----- nvinfo : EIATTR_FRAME_SIZE
	.align		4
.L_23:
        /*0024*/ 	.byte	0x04, 0x11
        /*0026*/ 	.short	(.L_25 - .L_24)
	.align		4
.L_24:
        /*0028*/ 	.word	index@($__internal_0_$__cuda_sm10x_tcgen05_guardrail_trap_col_being_dealloced_not_returned_by_alloc)
        /*002c*/ 	.word	0x00000000


	//----- nvinfo : EIATTR_FRAME_SIZE
	.align		4
.L_25:
        /*0030*/ 	.byte	0x04, 0x11
        /*0032*/ 	.short	(.L_27 - .L_26)
	.align		4
.L_26:
        /*0034*/ 	.word	index@(_ZN7cutlass13device_kernelINS_4gemm6kernel13GemmUniversalIN4cute5tupleIJiiiiEEENS1_10collective13CollectiveMmaINS1_35MainloopSm100TmaUmmaWarpSpecializedILi12ELi2ELi4ENS5_IJNS4_1CILi1EEESB_SB_EEEEENS5_IJNSA_ILi128EEESE_NSA_ILi32EEEEEENS_6half_tENS5_IJSB_llEEESH_SI_NS4_8TiledMMAINS4_8MMA_AtomIJNS4_20SM100_MMA_F16BF16_SSISH_SH_fLi128ELi128ELNS4_4UMMA5MajorE1ELSN_1ELNSM_7ScaleInE0ELSO_0EEEEEENS4_6LayoutISC_NS5_IJNSA_ILi0EEESS_SS_EEEEENS5_IJNS4_10UnderscoreESV_SV_EEEEENS4_13SM90_TMA_LOADENS4_14ComposedLayoutINS4_7SwizzleILi3ELi4ELi3EEENS4_18smem_ptr_flag_bitsILi16EEENSR_INS5_IJNSA_ILi64EEENSA_ILi8EEEEEENS5_IJSB_S14_EEEEEEEvNS4_8identityESY_S19_vS1A_EENS_8epilogue10collective18CollectiveEpilogueINS1C_23Sm100TmaWarpSpecializedILi4ELi2ELi32ELb1ELb0EEEJSG_NS5_IJNSR_ISE_SB_EENSR_ISF_SB_EEEEESH_NS5_IJlSB_lEEESH_S1K_NS1C_6fusion15FusionCallbacksIS1G_NS1L_17LinearCombinationISH_fSH_fLNS_15FloatRoundStyleE2EEESG_S1J_JEEENS4_5SM1004TMEM4LOAD26SM100_TMEM_LOAD_32dp32b32xESY_NSZ_INS10_ILi2ELi4ELi3EEES13_NSR_INS5_IJS15_SF_EEENS5_IJSF_SB_EEEEEEENS4_39AutoVectorizingCopyWithAssumedAlignmentILi128EEENS4_14SM90_TMA_STOREES1Z_S21_S21_EEEvvEEEEvNT_6ParamsE)
        /*0038*/ 	.word	0x00000000


	//----- nvinfo : EIATTR_MIN_STACK_SIZE
	.align		4
.L_27:
        /*003c*/ 	.byte	0x04, 0x12
        /*003e*/ 	.short	(.L_29 - .L_28)
	.align		4
.L_28:
        /*0040*/ 	.word	index@(_ZN7cutlass13device_kernelINS_4gemm6kernel13GemmUniversalIN4cute5tupleIJiiiiEEENS1_10collective13CollectiveMmaINS1_35MainloopSm100TmaUmmaWarpSpecializedILi12ELi2ELi4ENS5_IJNS4_1CILi1EEESB_SB_EEEEENS5_IJNSA_ILi128EEESE_NSA_ILi32EEEEEENS_6half_tENS5_IJSB_llEEESH_SI_NS4_8TiledMMAINS4_8MMA_AtomIJNS4_20SM100_MMA_F16BF16_SSISH_SH_fLi128ELi128ELNS4_4UMMA5MajorE1ELSN_1ELNSM_7ScaleInE0ELSO_0EEEEEENS4_6LayoutISC_NS5_IJNSA_ILi0EEESS_SS_EEEEENS5_IJNS4_10UnderscoreESV_SV_EEEEENS4_13SM90_TMA_LOADENS4_14ComposedLayoutINS4_7SwizzleILi3ELi4ELi3EEENS4_18smem_ptr_flag_bitsILi16EEENSR_INS5_IJNSA_ILi64EEENSA_ILi8EEEEEENS5_IJSB_S14_EEEEEEEvNS4_8identityESY_S19_vS1A_EENS_8epilogue10collective18CollectiveEpilogueINS1C_23Sm100TmaWarpSpecializedILi4ELi2ELi32ELb1ELb0EEEJSG_NS5_IJNSR_ISE_SB_EENSR_ISF_SB_EEEEESH_NS5_IJlSB_lEEESH_S1K_NS1C_6fusion15FusionCallbacksIS1G_NS1L_17LinearCombinationISH_fSH_fLNS_15FloatRoundStyleE2EEESG_S1J_JEEENS4_5SM1004TMEM4LOAD26SM100_TMEM_LOAD_32dp32b32xESY_NSZ_INS10_ILi2ELi4ELi3EEES13_NSR_INS5_IJS15_SF_EEENS5_IJSF_SB_EEEEEEENS4_39AutoVectorizingCopyWithAssumedAlignmentILi128EEENS4_14SM90_TMA_STOREES1Z_S21_S21_EEEvvEEEEvNT_6ParamsE)
        /*0044*/ 	.word	0x00000000
.L_29:


//--------------------- .nv.compat                --------------------------
	.section	.nv.compat,"",@"SHT_CUDA_COMPAT_INFO"
	.align	4
        /*0000*/ 	.byte	0x02, 0x09, 0x01, 0x00, 0x02, 0x02, 0x02, 0x00, 0x02, 0x05, 0x05, 0x00, 0x03, 0x07, 0x01, 0x01
        /*0010*/ 	.byte	0x02, 0x03, 0x01, 0x00, 0x02, 0x06, 0x01, 0x00, 0x04, 0x0b, 0x08, 0x00, 0x09, 0x00, 0x00, 0x00
        /*0020*/ 	.byte	0x00, 0x00, 0x00, 0x00


//--------------------- .nv.info._ZN7cutlass13device_kernelINS_4gemm6kernel13GemmUniversalIN4cute5tupleIJiiiiEEENS1_10collective13CollectiveMmaINS1_35MainloopSm100TmaUmmaWarpSpecializedILi12ELi2ELi4ENS5_IJNS4_1CILi1EEESB_SB_EEEEENS5_IJNSA_ILi128EEESE_NSA_ILi32EEEEEENS_6half_tENS5_IJSB_llEEESH_SI_NS4_8TiledMMAINS4_8MMA_AtomIJNS4_20SM100_MMA_F16BF16_SSISH_SH_fLi128ELi128ELNS4_4UMMA5MajorE1ELSN_1ELNSM_7ScaleInE0ELSO_0EEEEEENS4_6LayoutISC_NS5_IJNSA_ILi0EEESS_SS_EEEEENS5_IJNS4_10UnderscoreESV_SV_EEEEENS4_13SM90_TMA_LOADENS4_14ComposedLayoutINS4_7SwizzleILi3ELi4ELi3EEENS4_18smem_ptr_flag_bitsILi16EEENSR_INS5_IJNSA_ILi64EEENSA_ILi8EEEEEENS5_IJSB_S14_EEEEEEEvNS4_8identityESY_S19_vS1A_EENS_8epilogue10collective18CollectiveEpilogueINS1C_23Sm100TmaWarpSpecializedILi4ELi2ELi32ELb1ELb0EEEJSG_NS5_IJNSR_ISE_SB_EENSR_ISF_SB_EEEEESH_NS5_IJlSB_lEEESH_S1K_NS1C_6fusion15FusionCallbacksIS1G_NS1L_17LinearCombinationISH_fSH_fLNS_15FloatRoundStyleE2EEESG_S1J_JEEENS4_5SM1004TMEM4LOAD26SM100_TMEM_LOAD_32dp32b32xESY_NSZ_INS10_ILi2ELi4ELi3EEES13_NSR_INS5_IJS15_SF_EEENS5_IJSF_SB_EEEEEEENS4_39AutoVectorizingCopyWithAssumedAlignmentILi128EEENS4_14SM90_TMA_STOREES1Z_S21_S21_EEEvvEEEEvNT_6ParamsE --------------------------
	.section	.nv.info._ZN7cutlass13device_kernelINS_4gemm6kernel13GemmUniversalIN4cute5tupleIJiiiiEEENS1_10collective13CollectiveMmaINS1_35MainloopSm100TmaUmmaWarpSpecializedILi12ELi2ELi4ENS5_IJNS4_1CILi1EEESB_SB_EEEEENS5_IJNSA_ILi128EEESE_NSA_ILi32EEEEEENS_6half_tENS5_IJSB_llEEESH_SI_NS4_8TiledMMAINS4_8MMA_AtomIJNS4_20SM100_MMA_F16BF16_SSISH_SH_fLi128ELi128ELNS4_4UMMA5MajorE1ELSN_1ELNSM_7ScaleInE0ELSO_0EEEEEENS4_6LayoutISC_NS5_IJNSA_ILi0EEESS_SS_EEEEENS5_IJNS4_10UnderscoreESV_SV_EEEEENS4_13SM90_TMA_LOADENS4_14ComposedLayoutINS4_7SwizzleILi3ELi4ELi3EEENS4_18smem_ptr_flag_bitsILi16EEENSR_INS5_IJNSA_ILi64EEENSA_ILi8EEEEEENS5_IJSB_S14_EEEEEEEvNS4_8identityESY_S19_vS1A_EENS_8epilogue10collective18CollectiveEpilogueINS1C_23Sm100TmaWarpSpecializedILi4ELi2ELi32ELb1ELb0EEEJSG_NS5_IJNSR_ISE_SB_EENSR_ISF_SB_EEEEESH_NS5_IJlSB_lEEESH_S1K_NS1C_6fusion15FusionCallbacksIS1G_NS1L_17LinearCombinationISH_fSH_fLNS_15FloatRoundStyleE2EEESG_S1J_JEEENS4_5SM1004TMEM4LOAD26SM100_TMEM_LOAD_32dp32b32xESY_NSZ_INS10_ILi2ELi4ELi3EEES13_NSR_INS5_IJS15_SF_EEENS5_IJSF_SB_EEEEEEENS4_39AutoVectorizingCopyWithAssumedAlignmentILi128EEENS4_14SM90_TMA_STOREES1Z_S21_S21_EEEvvEEEEvNT_6ParamsE,"",@"SHT_CUDA_INFO"
	.sectionflags	@""
	.align	4


	//----- nvinfo : EIATTR_CUDA_API_VERSION
	.align		4
        /*0000*/ 	.byte	0x04, 0x37
        /*0002*/ 	.short	(.L_31 - .L_30)
.L_30:
        /*0004*/ 	.word	0x00000082


	//----- nvinfo : EIATTR_KPARAM_INFO
	.align		4
.L_31:
        /*0008*/ 	.byte	0x04, 0x17
        /*000a*/ 	.short	(.L_33 - .L_32)
.L_32:
        /*000c*/ 	.word	0x00000000
        /*0010*/ 	.short	0x0000
        /*0012*/ 	.short	0x0000
        /*0014*/ 	.byte	0x00, 0xf0, 0x01, 0x20


	//----- nvinfo : EIATTR_AT_ENTRY_FRAGMENTS
	.align		4
.L_33:
        /*0018*/ 	.byte	0x04, 0x4f
        /*001a*/ 	.short	(.L_35 - .L_34)


	//   ....[0]....
.L_34:
        /*001c*/ 	.word	0x00000006


	//----- nvinfo : EIATTR_RESERVED_SMEM_USED
	.align		4
.L_35:
        /*0020*/ 	.byte	0x01, 0x41
	.zero		2


	//----- nvinfo : EIATTR_SPARSE_MMA_MASK
	.align		4
        /*0024*/ 	.byte	0x03, 0x50
        /*0026*/ 	.short	0x0000


	//----- nvinfo : EIATTR_TCGEN05_1CTA_USED
	.align		4
        /*0028*/ 	.byte	0x01, 0x51
	.zero		2


	//----- nvinfo : EIATTR_MAXREG_COUNT
	.align		4
        /*002c*/ 	.byte	0x03, 0x1b
        /*002e*/ 	.short	0x00ff


	//----- nvinfo : EIATTR_NUM_BARRIERS
	.align		4
        /*0030*/ 	.byte	0x02, 0x4c
        /*0032*/ 	.byte	0x07
	.zero		1


	//----- nvinfo : EIATTR_EXTERNS
	.align		4
        /*0034*/ 	.byte	0x04, 0x0f
        /*0036*/ 	.short	(.L_37 - .L_36)


	//   ....[0]....
	.align		4
.L_36:
        /*0038*/ 	.word	index@(__assertfail)


	//----- nvinfo : EIATTR_MERCURY_ISA_VERSION
	.align		4
.L_37:
        /*003c*/ 	.byte	0x03, 0x5f
        /*003e*/ 	.short	0x0101


	//----- nvinfo : EIATTR_INT_WARP_WIDE_INSTR_OFFSETS
	.align		4
        /*0040*/ 	.byte	0x04, 0x31
        /*0042*/ 	.short	(.L_39 - .L_38)


	//   ....[0]....
.L_38:
        /*0044*/ 	.word	0x00002050


	//   ....[1]....
        /*0048*/ 	.word	0x00003e30


	//   ....[2]....
        /*004c*/ 	.word	0x00003e60


	//   ....[3]....
        /*0050*/ 	.word	0x00003eb0


	//   ....[4]....
        /*0054*/ 	.word	0x000047d0


	//   ....[5]....
        /*0058*/ 	.word	0x00004830


	//   ....[6]....
        /*005c*/ 	.word	0x00004910


	//   ....[7]....
        /*0060*/ 	.word	0x00004980


	//   ....[8]....
        /*0064*/ 	.word	0x00004a90


	//   ....[9]....
        /*0068*/ 	.word	0x00004b20


	//   ....[10]....
        /*006c*/ 	.word	0x00004cf0


	//   ....[11]....
        /*0070*/ 	.word	0x00004e50


	//----- nvinfo : EIATTR_COOP_GROUP_MASK_REGIDS
	.align		4
.L_39:
        /*0074*/ 	.byte	0x04, 0x29
        /*0076*/ 	.short	(.L_41 - .L_40)


	//   ....[0]....
.L_40:
        /*0078*/ 	.word	0xffffffff


	//   ....[1]....
        /*007c*/ 	.word	0xffffffff


	//   ....[2]....
        /*0080*/ 	.word	0xffffffff


	//   ....[3]....
        /*0084*/ 	.word	0xffffffff


	//   ....[4]....
        /*0088*/ 	.word	0xffffffff


	//   ....[5]....
        /*008c*/ 	.word	0xffffffff


	//   ....[6]....
        /*0090*/ 	.word	0xffffffff


	//   ....[7]....
        /*0094*/ 	.word	0xffffffff


	//   ....[8]....
        /*0098*/ 	.word	0xffffffff


	//   ....[9]....
        /*009c*/ 	.word	0xffffffff


	//   ....[10]....
        /*00a0*/ 	.word	0xffffffff


	//   ....[11]....
        /*00a4*/ 	.word	0xffffffff


	//   ....[12]....
        /*00a8*/ 	.word	0xffffffff


	//----- nvinfo : EIATTR_COOP_GROUP_INSTR_OFFSETS
	.align		4
.L_41:
        /*00ac*/ 	.byte	0x04, 0x28
        /*00ae*/ 	.short	(.L_43 - .L_42)


	//   ....[0]....
.L_42:
        /*00b0*/ 	.word	0x00000090


	//   ....[1]....
        /*00b4*/ 	.word	0x000004d0


	//   ....[2]....
        /*00b8*/ 	.word	0x00000770


	//   ....[3]....
        /*00bc*/ 	.word	0x00000910


	//   ....[4]....
        /*00c0*/ 	.word	0x00000a10


	//   ....[5]....
        /*00c4*/ 	.word	0x00000b80


	//   ....[6]....
        /*00c8*/ 	.word	0x00000d20


	//   ....[7]....
        /*00cc*/ 	.word	0x00001f30


	//   ....[8]....
        /*00d0*/ 	.word	0x00003190


	//   ....[9]....
        /*00d4*/ 	.word	0x000033a0


	//   ....[10]....
        /*00d8*/ 	.word	0x000033d0


	//   ....[11]....
        /*00dc*/ 	.word	0x00003d20


	//   ....[12]....
        /*00e0*/ 	.word	0x00003f50


	//----- nvinfo : EIATTR_VRC_CTA_INIT_COUNT
	.align		4
.L_43:
        /*00e4*/ 	.byte	0x02, 0x4a
        /*00e6*/ 	.byte	0x80
	.zero		1


	//----- nvinfo : EIATTR_SYSCALL_OFFSETS
	.align		4
        /*00e8*/ 	.byte	0x04, 0x46
        /*00ea*/ 	.short	(.L_45 - .L_44)


	//   ....[0]....
.L_44:
        /*00ec*/ 	.word	0x000058d0


	//   ....[1]....
        /*00f0*/ 	.word	0x000059c0


	//   ....[2]....
        /*00f4*/ 	.word	0x00006130


	//   ....[3]....
        /*00f8*/ 	.word	0x00006db0


	//   ....[4]....
        /*00fc*/ 	.word	0x00007a00


	//   ....[5]....
        /*0100*/ 	.word	0x00008650


	//----- nvinfo : EIATTR_MBARRIER_INSTR_OFFSETS
	.align		4
.L_45:
        /*0104*/ 	.byte	0x04, 0x39
        /*0106*/ 	.short	(.L_47 - .L_46)


	//   ....[0]....
.L_46:
        /*0108*/ 	.word	0x000005d0
        /*010c*/ 	.word	0x000000ff
        /*0110*/ 	.word	0x00000000
        /*0114*/ 	.short	0x0100
        /*0116*/ 	.byte	0x05
	.zero		1


	//   ....[1]....
        /*0118*/ 	.word	0x000005e0
        /*011c*/ 	.word	0x000000ff
        /*0120*/ 	.word	0x00000060
        /*0124*/ 	.short	0x0100
        /*0126*/ 	.byte	0x05
	.zero		1


	//   ....[2]....
        /*0128*/ 	.word	0x000005f0
        /*012c*/ 	.word	0x000000ff
        /*0130*/ 	.word	0x00000008
        /*0134*/ 	.short	0x0100
        /*0136*/ 	.byte	0x05
	.zero		1


	//   ....[3]....
        /*0138*/ 	.word	0x00000600
        /*013c*/ 	.word	0x000000ff
        /*0140*/ 	.word	0x00000068
        /*0144*/ 	.short	0x0100
        /*0146*/ 	.byte	0x05
	.zero		1


	//   ....[4]....
        /*0148*/ 	.word	0x00000610
        /*014c*/ 	.word	0x000000ff
        /*0150*/ 	.word	0x00000010
        /*0154*/ 	.short	0x0100
        /*0156*/ 	.byte	0x05
	.zero		1


	//   ....[5]....
        /*0158*/ 	.word	0x00000620
        /*015c*/ 	.word	0x000000ff
        /*0160*/ 	.word	0x00000070
        /*0164*/ 	.short	0x0100
        /*0166*/ 	.byte	0x05
	.zero		1


	//   ....[6]....
        /*0168*/ 	.word	0x00000630
        /*016c*/ 	.word	0x000000ff
        /*0170*/ 	.word	0x00000018
        /*0174*/ 	.short	0x0100
        /*0176*/ 	.byte	0x05
	.zero		1


	//   ....[7]....
        /*0178*/ 	.word	0x00000640
        /*017c*/ 	.word	0x000000ff
        /*0180*/ 	.word	0x00000078
        /*0184*/ 	.short	0x0100
        /*0186*/ 	.byte	0x05
	.zero		1


	//   ....[8]....
        /*0188*/ 	.word	0x00000650
        /*018c*/ 	.word	0x000000ff
        /*0190*/ 	.word	0x00000020
        /*0194*/ 	.short	0x0100
        /*0196*/ 	.byte	0x05
	.zero		1


	//   ....[9]....
        /*0198*/ 	.word	0x00000660
        /*019c*/ 	.word	0x000000ff
        /*01a0*/ 	.word	0x00000080
        /*01a4*/ 	.short	0x0100
        /*01a6*/ 	.byte	0x05
	.zero		1


	//   ....[10]....
        /*01a8*/ 	.word	0x00000670
        /*01ac*/ 	.word	0x000000ff
        /*01b0*/ 	.word	0x00000028
        /*01b4*/ 	.short	0x0100
        /*01b6*/ 	.byte	0x05
	.zero		1


	//   ....[11]....
        /*01b8*/ 	.word	0x00000680
        /*01bc*/ 	.word	0x000000ff
        /*01c0*/ 	.word	0x00000088
        /*01c4*/ 	.short	0x0100
        /*01c6*/ 	.byte	0x05
	.zero		1


	//   ....[12]....
        /*01c8*/ 	.word	0x00000690
        /*01cc*/ 	.word	0x000000ff
        /*01d0*/ 	.word	0x00000030
        /*01d4*/ 	.short	0x0100
        /*01d6*/ 	.byte	0x05
	.zero		1


	//   ....[13]....
        /*01d8*/ 	.word	0x000006a0
        /*01dc*/ 	.word	0x000000ff
        /*01e0*/ 	.word	0x00000090
        /*01e4*/ 	.short	0x0100
        /*01e6*/ 	.byte	0x05
	.zero		1


	//   ....[14]....
        /*01e8*/ 	.word	0x000006b0
        /*01ec*/ 	.word	0x000000ff
        /*01f0*/ 	.word	0x00000038
        /*01f4*/ 	.short	0x0100
        /*01f6*/ 	.byte	0x05
	.zero		1


	//   ....[15]....
        /*01f8*/ 	.word	0x000006c0
        /*01fc*/ 	.word	0x000000ff
        /*0200*/ 	.word	0x00000098
        /*0204*/ 	.short	0x0100
        /*0206*/ 	.byte	0x05
	.zero		1


	//   ....[16]....
        /*0208*/ 	.word	0x000006d0
        /*020c*/ 	.word	0x000000ff
        /*0210*/ 	.word	0x00000040
        /*0214*/ 	.short	0x0100
        /*0216*/ 	.byte	0x05
	.zero		1


	//   ....[17]....
        /*0218*/ 	.word	0x000006e0
        /*021c*/ 	.word	0x000000ff
        /*0220*/ 	.word	0x000000a0
        /*0224*/ 	.short	0x0100
        /*0226*/ 	.byte	0x05
	.zero		1


	//   ....[18]....
        /*0228*/ 	.word	0x000006f0
        /*022c*/ 	.word	0x000000ff
        /*0230*/ 	.word	0x00000048
        /*0234*/ 	.short	0x0100
        /*0236*/ 	.byte	0x05
	.zero		1


	//   ....[19]....
        /*0238*/ 	.word	0x00000700
        /*023c*/ 	.word	0x000000ff
        /*0240*/ 	.word	0x000000a8
        /*0244*/ 	.short	0x0100
        /*0246*/ 	.byte	0x05
	.zero		1


	//   ....[20]....
        /*0248*/ 	.word	0x00000710
        /*024c*/ 	.word	0x000000ff
        /*0250*/ 	.word	0x00000050
        /*0254*/ 	.short	0x0100
        /*0256*/ 	.byte	0x05
	.zero		1


	//   ....[21]....
        /*0258*/ 	.word	0x00000720
        /*025c*/ 	.word	0x000000ff
        /*0260*/ 	.word	0x000000b0
        /*0264*/ 	.short	0x0100
        /*0266*/ 	.byte	0x05
	.zero		1


	//   ....[22]....
        /*0268*/ 	.word	0x00000730
        /*026c*/ 	.word	0x000000ff
        /*0270*/ 	.word	0x00000058
        /*0274*/ 	.short	0x0100
        /*0276*/ 	.byte	0x05
	.zero		1


	//   ....[23]....
        /*0278*/ 	.word	0x00000740
        /*027c*/ 	.word	0x000000ff
        /*0280*/ 	.word	0x000000b8
        /*0284*/ 	.short	0x0100
        /*0286*/ 	.byte	0x05
	.zero		1


	//   ....[24]....
        /*0288*/ 	.word	0x00000880
        /*028c*/ 	.word	0x000000ff
        /*0290*/ 	.word	0x000000c0
        /*0294*/ 	.short	0x0100
        /*0296*/ 	.byte	0x07
	.zero		1


	//   ....[25]....
        /*0298*/ 	.word	0x00000890
        /*029c*/ 	.word	0x000000ff
        /*02a0*/ 	.word	0x000000e0
        /*02a4*/ 	.short	0x0100
        /*02a6*/ 	.byte	0x07
	.zero		1


	//   ....[26]....
        /*02a8*/ 	.word	0x000008a0
        /*02ac*/ 	.word	0x000000ff
        /*02b0*/ 	.word	0x000000c8
        /*02b4*/ 	.short	0x0100
        /*02b6*/ 	.byte	0x07
	.zero		1


	//   ....[27]....
        /*02b8*/ 	.word	0x000008b0
        /*02bc*/ 	.word	0x000000ff
        /*02c0*/ 	.word	0x000000e8
        /*02c4*/ 	.short	0x0100
        /*02c6*/ 	.byte	0x07
	.zero		1


	//   ....[28]....
        /*02c8*/ 	.word	0x000008c0
        /*02cc*/ 	.word	0x000000ff
        /*02d0*/ 	.word	0x000000d0
        /*02d4*/ 	.short	0x0100
        /*02d6*/ 	.byte	0x07
	.zero		1


	//   ....[29]....
        /*02d8*/ 	.word	0x000008d0
        /*02dc*/ 	.word	0x000000ff
        /*02e0*/ 	.word	0x000000f0
        /*02e4*/ 	.short	0x0100
        /*02e6*/ 	.byte	0x07
	.zero		1


	//   ....[30]....
        /*02e8*/ 	.word	0x000008e0
        /*02ec*/ 	.word	0x000000ff
        /*02f0*/ 	.word	0x000000d8
        /*02f4*/ 	.short	0x0100
        /*02f6*/ 	.byte	0x07
	.zero		1


	//   ....[31]....
        /*02f8*/ 	.word	0x000008f0
        /*02fc*/ 	.word	0x000000ff
        /*0300*/ 	.word	0x000000f8
        /*0304*/ 	.short	0x0100
        /*0306*/ 	.byte	0x07
	.zero		1


	//   ....[32]....
        /*0308*/ 	.word	0x000009e0
        /*030c*/ 	.word	0x000000ff
        /*0310*/ 	.word	0x00000100
        /*0314*/ 	.short	0x0100
        /*0316*/ 	.byte	0x05
	.zero		1


	//   ....[33]....
        /*0318*/ 	.word	0x000009f0
        /*031c*/ 	.word	0x000000ff
        /*0320*/ 	.word	0x00000108
        /*0324*/ 	.short	0x0100
        /*0326*/ 	.byte	0x05
	.zero		1


	//   ....[34]....
        /*0328*/ 	.word	0x00000b30
        /*032c*/ 	.word	0x000000ff
        /*0330*/ 	.word	0x00000110
        /*0334*/ 	.short	0x0100
        /*0336*/ 	.byte	0x05
	.zero		1


	//   ....[35]....
        /*0338*/ 	.word	0x00000b40
        /*033c*/ 	.word	0x000000ff
        /*0340*/ 	.word	0x00000120
        /*0344*/ 	.short	0x0100
        /*0346*/ 	.byte	0x05
	.zero		1


	//   ....[36]....
        /*0348*/ 	.word	0x00000b50
        /*034c*/ 	.word	0x000000ff
        /*0350*/ 	.word	0x00000118
        /*0354*/ 	.short	0x0100
        /*0356*/ 	.byte	0x05
	.zero		1


	//   ....[37]....
        /*0358*/ 	.word	0x00000b60
        /*035c*/ 	.word	0x000000ff
        /*0360*/ 	.word	0x00000128
        /*0364*/ 	.short	0x0100
        /*0366*/ 	.byte	0x05
	.zero		1


	//   ....[38]....
        /*0368*/ 	.word	0x00000c90
        /*036c*/ 	.word	0x000000ff
        /*0370*/ 	.word	0x00000130
        /*0374*/ 	.short	0x0100
        /*0376*/ 	.byte	0x07
	.zero		1


	//   ....[39]....
        /*0378*/ 	.word	0x00000ca0
        /*037c*/ 	.word	0x000000ff
        /*0380*/ 	.word	0x00000150
        /*0384*/ 	.short	0x0100
        /*0386*/ 	.byte	0x07
	.zero		1


	//   ....[40]....
        /*0388*/ 	.word	0x00000cb0
        /*038c*/ 	.word	0x000000ff
        /*0390*/ 	.word	0x00000138
        /*0394*/ 	.short	0x0100
        /*0396*/ 	.byte	0x07
	.zero		1


	//   ....[41]....
        /*0398*/ 	.word	0x00000cc0
        /*039c*/ 	.word	0x000000ff
        /*03a0*/ 	.word	0x00000158
        /*03a4*/ 	.short	0x0100
        /*03a6*/ 	.byte	0x07
	.zero		1


	//   ....[42]....
        /*03a8*/ 	.word	0x00000cd0
        /*03ac*/ 	.word	0x000000ff
        /*03b0*/ 	.word	0x00000140
        /*03b4*/ 	.short	0x0100
        /*03b6*/ 	.byte	0x07
	.zero		1


	//   ....[43]....
        /*03b8*/ 	.word	0x00000ce0
        /*03bc*/ 	.word	0x000000ff
        /*03c0*/ 	.word	0x00000160
        /*03c4*/ 	.short	0x0100
        /*03c6*/ 	.byte	0x07
	.zero		1


	//   ....[44]....
        /*03c8*/ 	.word	0x00000cf0
        /*03cc*/ 	.word	0x000000ff
        /*03d0*/ 	.word	0x00000148
        /*03d4*/ 	.short	0x0100
        /*03d6*/ 	.byte	0x07
	.zero		1


	//   ....[45]....
        /*03d8*/ 	.word	0x00000d00
        /*03dc*/ 	.word	0x000000ff
        /*03e0*/ 	.word	0x00000168
        /*03e4*/ 	.short	0x0100
        /*03e6*/ 	.byte	0x07
	.zero		1


	//   ....[46]....
        /*03e8*/ 	.word	0x00000df0
        /*03ec*/ 	.word	0x000000ff
        /*03f0*/ 	.word	0x00000170
        /*03f4*/ 	.short	0x0100
        /*03f6*/ 	.byte	0x05
	.zero		1


	//   ....[47]....
        /*03f8*/ 	.word	0x00000e00
        /*03fc*/ 	.word	0x000000ff
        /*0400*/ 	.word	0x00000180
        /*0404*/ 	.short	0x0100
        /*0406*/ 	.byte	0x05
	.zero		1


	//   ....[48]....
        /*0408*/ 	.word	0x00000e10
        /*040c*/ 	.word	0x000000ff
        /*0410*/ 	.word	0x00000178
        /*0414*/ 	.short	0x0100
        /*0416*/ 	.byte	0x05
	.zero		1


	//   ....[49]....
        /*0418*/ 	.word	0x00000e20
        /*041c*/ 	.word	0x000000ff
        /*0420*/ 	.word	0x00000188
        /*0424*/ 	.short	0x0100
        /*0426*/ 	.byte	0x05
	.zero		1


	//   ....[50]....
        /*0428*/ 	.word	0x000016f0
        /*042c*/ 	.word	0x00000002
        /*0430*/ 	.word	0x00000180
        /*0434*/ 	.short	0x010a
        /*0436*/ 	.byte	0xff
	.zero		1


	//   ....[51]....
        /*0438*/ 	.word	0x00001720
        /*043c*/ 	.word	0x00000002
        /*0440*/ 	.word	0x00000170
        /*0444*/ 	.short	0x0101
        /*0446*/ 	.byte	0xff
	.zero		1


	//   ....[52]....
        /*0448*/ 	.word	0x000017f0
        /*044c*/ 	.word	0x000000ff
        /*0450*/ 	.word	0x00000060
        /*0454*/ 	.short	0x010a
        /*0456*/ 	.byte	0x08
	.zero		1


	//   ....[53]....
        /*0458*/ 	.word	0x000018b0
        /*045c*/ 	.word	0x000000ff
        /*0460*/ 	.word	0x00000060
        /*0464*/ 	.short	0x010a
        /*0466*/ 	.byte	0x21
	.zero		1


	//   ....[54]....
        /*0468*/ 	.word	0x00001a10
        /*046c*/ 	.word	0x000000ff
        /*0470*/ 	.word	0x00000060
        /*0474*/ 	.short	0x010a
        /*0476*/ 	.byte	0x08
	.zero		1


	//   ....[55]....
        /*0478*/ 	.word	0x00001ba0
        /*047c*/ 	.word	0x000000ff
        /*0480*/ 	.word	0x00000108
        /*0484*/ 	.short	0x0101
        /*0486*/ 	.byte	0x04
	.zero		1


	//   ....[56]....
        /*0488*/ 	.word	0x00001bc0
        /*048c*/ 	.word	0x000000ff
        /*0490*/ 	.word	0x00000060
        /*0494*/ 	.short	0x010a
        /*0496*/ 	.byte	0x08
	.zero		1


	//   ....[57]....
        /*0498*/ 	.word	0x00001c60
        /*049c*/ 	.word	0x000000ff
        /*04a0*/ 	.word	0x00000060
        /*04a4*/ 	.short	0x010a
        /*04a6*/ 	.byte	0x21
	.zero		1


	//   ....[58]....
        /*04a8*/ 	.word	0x00001dc0
        /*04ac*/ 	.word	0x000000ff
        /*04b0*/ 	.word	0x00000060
        /*04b4*/ 	.short	0x010a
        /*04b6*/ 	.byte	0x08
	.zero		1


	//   ....[59]....
        /*04b8*/ 	.word	0x00001f60
        /*04bc*/ 	.word	0x00000002
        /*04c0*/ 	.word	0x00000110
        /*04c4*/ 	.short	0x010a
        /*04c6*/ 	.byte	0xff
	.zero		1


	//   ....[60]....
        /*04c8*/ 	.word	0x00002020
        /*04cc*/ 	.word	0x00000002
        /*04d0*/ 	.word	0x00000000
        /*04d4*/ 	.short	0x0101
        /*04d6*/ 	.byte	0xff
	.zero		1


	//   ....[61]....
        /*04d8*/ 	.word	0x00002580
        /*04dc*/ 	.word	0x000000ff
        /*04e0*/ 	.word	0x00000000
        /*04e4*/ 	.short	0x010a
        /*04e6*/ 	.byte	0x05
	.zero		1


	//   ....[62]....
        /*04e8*/ 	.word	0x00002610
        /*04ec*/ 	.word	0x000000ff
        /*04f0*/ 	.word	0x00000000
        /*04f4*/ 	.short	0x010a
        /*04f6*/ 	.byte	0x05
	.zero		1


	//   ....[63]....
        /*04f8*/ 	.word	0x000026a0
        /*04fc*/ 	.word	0x000000ff
        /*0500*/ 	.word	0x00000000
        /*0504*/ 	.short	0x010a
        /*0506*/ 	.byte	0x05
	.zero		1


	//   ....[64]....
        /*0508*/ 	.word	0x00002730
        /*050c*/ 	.word	0x000000ff
        /*0510*/ 	.word	0x00000000
        /*0514*/ 	.short	0x010a
        /*0516*/ 	.byte	0x05
	.zero		1


	//   ....[65]....
        /*0518*/ 	.word	0x000027c0
        /*051c*/ 	.word	0x000000ff
        /*0520*/ 	.word	0x00000000
        /*0524*/ 	.short	0x010a
        /*0526*/ 	.byte	0x05
	.zero		1


	//   ....[66]....
        /*0528*/ 	.word	0x00002850
        /*052c*/ 	.word	0x000000ff
        /*0530*/ 	.word	0x00000000
        /*0534*/ 	.short	0x010a
        /*0536*/ 	.byte	0x05
	.zero		1


	//   ....[67]....
        /*0538*/ 	.word	0x000028e0
        /*053c*/ 	.word	0x000000ff
        /*0540*/ 	.word	0x00000000
        /*0544*/ 	.short	0x010a
        /*0546*/ 	.byte	0x05
	.zero		1


	//   ....[68]....
        /*0548*/ 	.word	0x00002970
        /*054c*/ 	.word	0x000000ff
        /*0550*/ 	.word	0x00000000
        /*0554*/ 	.short	0x010a
        /*0556*/ 	.byte	0x05
	.zero		1


	//   ....[69]....
        /*0558*/ 	.word	0x00002a00
        /*055c*/ 	.word	0x000000ff
        /*0560*/ 	.word	0x00000000
        /*0564*/ 	.short	0x010a
        /*0566*/ 	.byte	0x05
	.zero		1


	//   ....[70]....
        /*0568*/ 	.word	0x00002a90
        /*056c*/ 	.word	0x000000ff
        /*0570*/ 	.word	0x00000000
        /*0574*/ 	.short	0x010a
        /*0576*/ 	.byte	0x05
	.zero		1


	//   ....[71]....
        /*0578*/ 	.word	0x00002b20
        /*057c*/ 	.word	0x000000ff
        /*0580*/ 	.word	0x00000000
        /*0584*/ 	.short	0x010a
        /*0586*/ 	.byte	0x05
	.zero		1


	//   ....[72]....
        /*0588*/ 	.word	0x00002bc0
        /*058c*/ 	.word	0x00000000
        /*0590*/ 	.word	0x00000000
        /*0594*/ 	.short	0x010a
        /*0596*/ 	.byte	0xff
	.zero		1


	//   ....[73]....
        /*0598*/ 	.word	0x00002ce0
        /*059c*/ 	.word	0x00000000
        /*05a0*/ 	.word	0x00000170
        /*05a4*/ 	.short	0x010a
        /*05a6*/ 	.byte	0xff
	.zero		1


	//   ....[74]....
        /*05a8*/ 	.word	0x00002d50
        /*05ac*/ 	.word	0x00000000
        /*05b0*/ 	.word	0x00000000
        /*05b4*/ 	.short	0x0101
        /*05b6*/ 	.byte	0xff
	.zero		1


	//   ....[75]....
        /*05b8*/ 	.word	0x00002d70
        /*05bc*/ 	.word	0x000000ff
        /*05c0*/ 	.word	0x00000120
        /*05c4*/ 	.short	0x010a
        /*05c6*/ 	.byte	0x05
	.zero		1


	//   ....[76]....
        /*05c8*/ 	.word	0x00002e90
        /*05cc*/ 	.word	0x00000000
        /*05d0*/ 	.word	0x00000110
        /*05d4*/ 	.short	0x010a
        /*05d6*/ 	.byte	0xff
	.zero		1


	//   ....[77]....
        /*05d8*/ 	.word	0x00002f90
        /*05dc*/ 	.word	0x00000000
        /*05e0*/ 	.word	0x00000000
        /*05e4*/ 	.short	0x0101
        /*05e6*/ 	.byte	0xff
	.zero		1


	//   ....[78]....
        /*05e8*/ 	.word	0x00003020
        /*05ec*/ 	.word	0x000000ff
        /*05f0*/ 	.word	0x00000120
        /*05f4*/ 	.short	0x0106
        /*05f6*/ 	.byte	0x05
	.zero		1


	//   ....[79]....
        /*05f8*/ 	.word	0x00003040
        /*05fc*/ 	.word	0x000000ff
        /*0600*/ 	.word	0x00000120
        /*0604*/ 	.short	0x010a
        /*0606*/ 	.byte	0x05
	.zero		1


	//   ....[80]....
        /*0608*/ 	.word	0x000030d0
        /*060c*/ 	.word	0x000000ff
        /*0610*/ 	.word	0x00000120
        /*0614*/ 	.short	0x0106
        /*0616*/ 	.byte	0x04
	.zero		1


	//   ....[81]....
        /*0618*/ 	.word	0x00003110
        /*061c*/ 	.word	0x00000000
        /*0620*/ 	.word	0x00000120
        /*0624*/ 	.short	0x010a
        /*0626*/ 	.byte	0xff
	.zero		1


	//   ....[82]....
        /*0628*/ 	.word	0x00003610
        /*062c*/ 	.word	0x00000000
        /*0630*/ 	.word	0x00000110
        /*0634*/ 	.short	0x010a
        /*0636*/ 	.byte	0xff
	.zero		1


	//   ....[83]....
        /*0638*/ 	.word	0x00003720
        /*063c*/ 	.word	0x00000003
        /*0640*/ 	.word	0x00000000
        /*0644*/ 	.short	0x0101
        /*0646*/ 	.byte	0xff
	.zero		1


	//   ....[84]....
        /*0648*/ 	.word	0x00003730
        /*064c*/ 	.word	0x000000ff
        /*0650*/ 	.word	0x00000000
        /*0654*/ 	.short	0x010a
        /*0656*/ 	.byte	0x04
	.zero		1


	//   ....[85]....
        /*0658*/ 	.word	0x00003750
        /*065c*/ 	.word	0x000000ff
        /*0660*/ 	.word	0x00000150
        /*0664*/ 	.short	0x010a
        /*0666*/ 	.byte	0x08
	.zero		1


	//   ....[86]....
        /*0668*/ 	.word	0x00003820
        /*066c*/ 	.word	0x000000ff
        /*0670*/ 	.word	0x00000000
        /*0674*/ 	.short	0x010a
        /*0676*/ 	.byte	0x07
	.zero		1


	//   ....[87]....
        /*0678*/ 	.word	0x00003960
        /*067c*/ 	.word	0x000000ff
        /*0680*/ 	.word	0x00000000
        /*0684*/ 	.short	0x010a
        /*0686*/ 	.byte	0x04
	.zero		1


	//   ....[88]....
        /*0688*/ 	.word	0x00003b50
        /*068c*/ 	.word	0x000000ff
        /*0690*/ 	.word	0x00000000
        /*0694*/ 	.short	0x010a
        /*0696*/ 	.byte	0x05
	.zero		1


	//   ....[89]....
        /*0698*/ 	.word	0x00003be0
        /*069c*/ 	.word	0x000000ff
        /*06a0*/ 	.word	0x00000000
        /*06a4*/ 	.short	0x010a
        /*06a6*/ 	.byte	0x05
	.zero		1


	//   ....[90]....
        /*06a8*/ 	.word	0x00003c70
        /*06ac*/ 	.word	0x000000ff
        /*06b0*/ 	.word	0x00000000
        /*06b4*/ 	.short	0x010a
        /*06b6*/ 	.byte	0x05
	.zero		1


	//   ....[91]....
        /*06b8*/ 	.word	0x00003d00
        /*06bc*/ 	.word	0x000000ff
        /*06c0*/ 	.word	0x00000000
        /*06c4*/ 	.short	0x010a
        /*06c6*/ 	.byte	0x07
	.zero		1


	//   ....[92]....
        /*06c8*/ 	.word	0x00004180
        /*06cc*/ 	.word	0x00000000
        /*06d0*/ 	.word	0x00000110
        /*06d4*/ 	.short	0x010a
        /*06d6*/ 	.byte	0xff
	.zero		1


	//   ....[93]....
        /*06d8*/ 	.word	0x00004240
        /*06dc*/ 	.word	0x00000000
        /*06e0*/ 	.word	0x00000000
        /*06e4*/ 	.short	0x0101
        /*06e6*/ 	.byte	0xff
	.zero		1


	//   ....[94]....
        /*06e8*/ 	.word	0x00004560
        /*06ec*/ 	.word	0x000000ff
        /*06f0*/ 	.word	0x00000108
        /*06f4*/ 	.short	0x010a
        /*06f6*/ 	.byte	0x07
	.zero		1


	//   ....[95]....
        /*06f8*/ 	.word	0x00004750
        /*06fc*/ 	.word	0x000000ff
        /*0700*/ 	.word	0x000000e0
        /*0704*/ 	.short	0x010a
        /*0706*/ 	.byte	0x07
	.zero		1


	//   ....[96]....
        /*0708*/ 	.word	0x000048c0
        /*070c*/ 	.word	0x000000ff
        /*0710*/ 	.word	0x000000c0
        /*0714*/ 	.short	0x010b
        /*0716*/ 	.byte	0x07
	.zero		1


	//   ....[97]....
        /*0718*/ 	.word	0x000048d0
        /*071c*/ 	.word	0x000000ff
        /*0720*/ 	.word	0x00000000
        /*0724*/ 	.short	0x0101
        /*0726*/ 	.byte	0x08
	.zero		1


	//   ....[98]....
        /*0728*/ 	.word	0x000048e0
        /*072c*/ 	.word	0x000000ff
        /*0730*/ 	.word	0x000000e8
        /*0734*/ 	.short	0x010a
        /*0736*/ 	.byte	0x07
	.zero		1


	//   ....[99]....
        /*0738*/ 	.word	0x00004a30
        /*073c*/ 	.word	0x000000ff
        /*0740*/ 	.word	0x000000c8
        /*0744*/ 	.short	0x010b
        /*0746*/ 	.byte	0x07
	.zero		1


	//   ....[100]....
        /*0748*/ 	.word	0x00004a40
        /*074c*/ 	.word	0x000000ff
        /*0750*/ 	.word	0x00000000
        /*0754*/ 	.short	0x0101
        /*0756*/ 	.byte	0x08
	.zero		1


	//   ....[101]....
        /*0758*/ 	.word	0x00004a50
        /*075c*/ 	.word	0x000000ff
        /*0760*/ 	.word	0x000000f0
        /*0764*/ 	.short	0x010a
        /*0766*/ 	.byte	0x07
	.zero		1


	//   ....[102]....
        /*0768*/ 	.word	0x00004bd0
        /*076c*/ 	.word	0x000000ff
        /*0770*/ 	.word	0x000000d0
        /*0774*/ 	.short	0x010b
        /*0776*/ 	.byte	0x07
	.zero		1


	//   ....[103]....
        /*0778*/ 	.word	0x00004c10
        /*077c*/ 	.word	0x000000ff
        /*0780*/ 	.word	0x00000000
        /*0784*/ 	.short	0x0101
        /*0786*/ 	.byte	0x08
	.zero		1


	//   ....[104]....
        /*0788*/ 	.word	0x00004c50
        /*078c*/ 	.word	0x000000ff
        /*0790*/ 	.word	0x000000f8
        /*0794*/ 	.short	0x010a
        /*0796*/ 	.byte	0x07
	.zero		1


	//   ....[105]....
        /*0798*/ 	.word	0x00004e90
        /*079c*/ 	.word	0x000000ff
        /*07a0*/ 	.word	0x000000d8
        /*07a4*/ 	.short	0x010b
        /*07a6*/ 	.byte	0x07
	.zero		1


	//   ....[106]....
        /*07a8*/ 	.word	0x00004eb0
        /*07ac*/ 	.word	0x000000ff
        /*07b0*/ 	.word	0x00000000
        /*07b4*/ 	.short	0x0101
        /*07b6*/ 	.byte	0x0d
	.zero		1


	//   ....[107]....
        /*07b8*/ 	.word	0x00004ee0
        /*07bc*/ 	.word	0x000000ff
        /*07c0*/ 	.word	0x000000e0
        /*07c4*/ 	.short	0x010a
        /*07c6*/ 	.byte	0x07
	.zero		1


	//   ....[108]....
        /*07c8*/ 	.word	0x00004f00
        /*07cc*/ 	.word	0x000000ff
        /*07d0*/ 	.word	0x000000e8
        /*07d4*/ 	.short	0x010a
        /*07d6*/ 	.byte	0x07
	.zero		1


	//   ....[109]....
        /*07d8*/ 	.word	0x00004f20
        /*07dc*/ 	.word	0x000000ff
        /*07e0*/ 	.word	0x000000f0
        /*07e4*/ 	.short	0x010a
        /*07e6*/ 	.byte	0x07
	.zero		1


	//   ....[110]....
        /*07e8*/ 	.word	0x00004f60
        /*07ec*/ 	.word	0x00000000
        /*07f0*/ 	.word	0x000000f8
        /*07f4*/ 	.short	0x010a
        /*07f6*/ 	.byte	0xff
	.zero		1


	//   ....[111]....
        /*07f8*/ 	.word	0x00005290
        /*07fc*/ 	.word	0x00000000
        /*0800*/ 	.word	0x00000110
        /*0804*/ 	.short	0x010a
        /*0806*/ 	.byte	0xff
	.zero		1


	//   ....[112]....
        /*0808*/ 	.word	0x000053a0
        /*080c*/ 	.word	0x00000000
        /*0810*/ 	.word	0x00000000
        /*0814*/ 	.short	0x0101
        /*0816*/ 	.byte	0xff
	.zero		1


	//   ....[113]....
        /*0818*/ 	.word	0x00005df0
        /*081c*/ 	.word	0x000000ff
        /*0820*/ 	.word	0x000000c0
        /*0824*/ 	.short	0x010a
        /*0826*/ 	.byte	0x30
	.zero		1


	//   ....[114]....
        /*0828*/ 	.word	0x00005e30
        /*082c*/ 	.word	0x00000040
        /*0830*/ 	.word	0x00000130
        /*0834*/ 	.short	0x010a
        /*0836*/ 	.byte	0xff
	.zero		1


	//   ....[115]....
        /*0838*/ 	.word	0x00005f20
        /*083c*/ 	.word	0x000000ff
        /*0840*/ 	.word	0x000000c0
        /*0844*/ 	.short	0x010a
        /*0846*/ 	.byte	0x30
	.zero		1


	//   ....[116]....
        /*0848*/ 	.word	0x00006010
        /*084c*/ 	.word	0x00000040
        /*0850*/ 	.word	0x00000130
        /*0854*/ 	.short	0x010a
        /*0856*/ 	.byte	0xff
	.zero		1


	//   ....[117]....
        /*0858*/ 	.word	0x00006ae0
        /*085c*/ 	.word	0x00000000
        /*0860*/ 	.word	0x00000000
        /*0864*/ 	.short	0x0101
        /*0866*/ 	.byte	0xff
	.zero		1


	//   ....[118]....
        /*0868*/ 	.word	0x00006af0
        /*086c*/ 	.word	0x00000002
        /*0870*/ 	.word	0x000000c0
        /*0874*/ 	.short	0x010a
        /*0876*/ 	.byte	0xff
	.zero		1


	//   ....[119]....
        /*0878*/ 	.word	0x00006bd0
        /*087c*/ 	.word	0x00000002
        /*0880*/ 	.word	0x000000c0
        /*0884*/ 	.short	0x010a
        /*0886*/ 	.byte	0xff
	.zero		1


	//   ....[120]....
        /*0888*/ 	.word	0x00007730
        /*088c*/ 	.word	0x00000048
        /*0890*/ 	.word	0x00000000
        /*0894*/ 	.short	0x0101
        /*0896*/ 	.byte	0xff
	.zero		1


	//   ....[121]....
        /*0898*/ 	.word	0x00007750
        /*089c*/ 	.word	0x00000000
        /*08a0*/ 	.word	0x000000c0
        /*08a4*/ 	.short	0x010a
        /*08a6*/ 	.byte	0xff
	.zero		1


	//   ....[122]....
        /*08a8*/ 	.word	0x00007820
        /*08ac*/ 	.word	0x00000000
        /*08b0*/ 	.word	0x000000c0
        /*08b4*/ 	.short	0x010a
        /*08b6*/ 	.byte	0xff
	.zero		1


	//   ....[123]....
        /*08b8*/ 	.word	0x00008380
        /*08bc*/ 	.word	0x00000048
        /*08c0*/ 	.word	0x00000000
        /*08c4*/ 	.short	0x0101
        /*08c6*/ 	.byte	0xff
	.zero		1


	//   ....[124]....
        /*08c8*/ 	.word	0x000083a0
        /*08cc*/ 	.word	0x00000000
        /*08d0*/ 	.word	0x000000c0
        /*08d4*/ 	.short	0x010a
        /*08d6*/ 	.byte	0xff
	.zero		1


	//   ....[125]....
        /*08d8*/ 	.word	0x00008470
        /*08dc*/ 	.word	0x00000000
        /*08e0*/ 	.word	0x000000c0
        /*08e4*/ 	.short	0x010a
        /*08e6*/ 	.byte	0xff
	.zero		1


	//   ....[126]....
        /*08e8*/ 	.word	0x000087b0
        /*08ec*/ 	.word	0x000000ff
        /*08f0*/ 	.word	0x00000000
        /*08f4*/ 	.short	0x0101
        /*08f6*/ 	.byte	0x05
	.zero		1


	//   ....[127]....
        /*08f8*/ 	.word	0x00009030
        /*08fc*/ 	.word	0x00000000
        /*0900*/ 	.word	0x00000000
        /*0904*/ 	.short	0x0101
        /*0906*/ 	.byte	0xff
	.zero		1


	//   ....[128]....
        /*0908*/ 	.word	0x000092a0
        /*090c*/ 	.word	0x000000ff
        /*0910*/ 	.word	0x00000000
        /*0914*/ 	.short	0x0101
        /*0916*/ 	.byte	0x04
	.zero		1


	//   ....[129]....
        /*0918*/ 	.word	0x000092c0
        /*091c*/ 	.word	0x00000002
        /*0920*/ 	.word	0x00000180
        /*0924*/ 	.short	0x010a
        /*0926*/ 	.byte	0xff
	.zero		1


	//   ....[130]....
        /*0928*/ 	.word	0x00009320
        /*092c*/ 	.word	0x00000002
        /*0930*/ 	.word	0x00000060
        /*0934*/ 	.short	0x010a
        /*0936*/ 	.byte	0xff
	.zero		1


	//   ....[131]....
        /*0938*/ 	.word	0x00009380
        /*093c*/ 	.word	0x00000002
        /*0940*/ 	.word	0x00000060
        /*0944*/ 	.short	0x010a
        /*0946*/ 	.byte	0xff
	.zero		1


	//   ....[132]....
        /*0948*/ 	.word	0x000093d0
        /*094c*/ 	.word	0x00000002
        /*0950*/ 	.word	0x00000110
        /*0954*/ 	.short	0x010a
        /*0956*/ 	.byte	0xff
	.zero		1


	//   ....[133]....
        /*0958*/ 	.word	0x00009430
        /*095c*/ 	.word	0x00000000
        /*0960*/ 	.word	0x00000000
        /*0964*/ 	.short	0x010a
        /*0966*/ 	.byte	0xff
	.zero		1


	//   ....[134]....
        /*0968*/ 	.word	0x00009490
        /*096c*/ 	.word	0x00000000
        /*0970*/ 	.word	0x00000000
        /*0974*/ 	.short	0x010a
        /*0976*/ 	.byte	0xff
	.zero		1


	//   ....[135]....
        /*0978*/ 	.word	0x000094f0
        /*097c*/ 	.word	0x00000000
        /*0980*/ 	.word	0x00000000
        /*0984*/ 	.short	0x010a
        /*0986*/ 	.byte	0xff
	.zero		1


	//   ....[136]....
        /*0988*/ 	.word	0x00009550
        /*098c*/ 	.word	0x00000000
        /*0990*/ 	.word	0x00000000
        /*0994*/ 	.short	0x010a
        /*0996*/ 	.byte	0xff
	.zero		1


	//   ....[137]....
        /*0998*/ 	.word	0x000095b0
        /*099c*/ 	.word	0x00000000
        /*09a0*/ 	.word	0x00000000
        /*09a4*/ 	.short	0x010a
        /*09a6*/ 	.byte	0xff
	.zero		1


	//   ....[138]....
        /*09a8*/ 	.word	0x00009610
        /*09ac*/ 	.word	0x00000000
        /*09b0*/ 	.word	0x00000000
        /*09b4*/ 	.short	0x010a
        /*09b6*/ 	.byte	0xff
	.zero		1


	//   ....[139]....
        /*09b8*/ 	.word	0x00009670
        /*09bc*/ 	.word	0x00000000
        /*09c0*/ 	.word	0x00000000
        /*09c4*/ 	.short	0x010a
        /*09c6*/ 	.byte	0xff
	.zero		1


	//   ....[140]....
        /*09c8*/ 	.word	0x000096d0
        /*09cc*/ 	.word	0x00000000
        /*09d0*/ 	.word	0x00000000
        /*09d4*/ 	.short	0x010a
        /*09d6*/ 	.byte	0xff
	.zero		1


	//   ....[141]....
        /*09d8*/ 	.word	0x00009730
        /*09dc*/ 	.word	0x00000000
        /*09e0*/ 	.word	0x00000000
        /*09e4*/ 	.short	0x010a
        /*09e6*/ 	.byte	0xff
	.zero		1


	//   ....[142]....
        /*09e8*/ 	.word	0x00009790
        /*09ec*/ 	.word	0x00000000
        /*09f0*/ 	.word	0x00000000
        /*09f4*/ 	.short	0x010a
        /*09f6*/ 	.byte	0xff
	.zero		1


	//   ....[143]....
        /*09f8*/ 	.word	0x000097f0
        /*09fc*/ 	.word	0x00000000
        /*0a00*/ 	.word	0x00000000
        /*0a04*/ 	.short	0x010a
        /*0a06*/ 	.byte	0xff
	.zero		1


	//   ....[144]....
        /*0a08*/ 	.word	0x00009840
        /*0a0c*/ 	.word	0x00000000
        /*0a10*/ 	.word	0x00000170
        /*0a14*/ 	.short	0x010a
        /*0a16*/ 	.byte	0xff
	.zero		1


	//   ....[145]....
        /*0a18*/ 	.word	0x000098a0
        /*0a1c*/ 	.word	0x00000000
        /*0a20*/ 	.word	0x00000120
        /*0a24*/ 	.short	0x010a
        /*0a26*/ 	.byte	0xff
	.zero		1


	//   ....[146]....
        /*0a28*/ 	.word	0x000098f0
        /*0a2c*/ 	.word	0x00000000
        /*0a30*/ 	.word	0x00000110
        /*0a34*/ 	.short	0x010a
        /*0a36*/ 	.byte	0xff
	.zero		1


	//   ....[147]....
        /*0a38*/ 	.word	0x00009950
        /*0a3c*/ 	.word	0x00000000
        /*0a40*/ 	.word	0x00000120
        /*0a44*/ 	.short	0x010a
        /*0a46*/ 	.byte	0xff
	.zero		1


	//   ....[148]....
        /*0a48*/ 	.word	0x000099a0
        /*0a4c*/ 	.word	0x00000000
        /*0a50*/ 	.word	0x00000110
        /*0a54*/ 	.short	0x010a
        /*0a56*/ 	.byte	0xff
	.zero		1


	//   ....[149]....
        /*0a58*/ 	.word	0x00009a00
        /*0a5c*/ 	.word	0x00000002
        /*0a60*/ 	.word	0x00000150
        /*0a64*/ 	.short	0x010a
        /*0a66*/ 	.byte	0xff
	.zero		1


	//   ....[150]....
        /*0a68*/ 	.word	0x00009a60
        /*0a6c*/ 	.word	0x00000000
        /*0a70*/ 	.word	0x00000000
        /*0a74*/ 	.short	0x010a
        /*0a76*/ 	.byte	0xff
	.zero		1


	//   ....[151]....
        /*0a78*/ 	.word	0x00009ac0
        /*0a7c*/ 	.word	0x00000000
        /*0a80*/ 	.word	0x00000000
        /*0a84*/ 	.short	0x010a
        /*0a86*/ 	.byte	0xff
	.zero		1


	//   ....[152]....
        /*0a88*/ 	.word	0x00009b20
        /*0a8c*/ 	.word	0x00000000
        /*0a90*/ 	.word	0x00000000
        /*0a94*/ 	.short	0x010a
        /*0a96*/ 	.byte	0xff
	.zero		1


	//   ....[153]....
        /*0a98*/ 	.word	0x00009b80
        /*0a9c*/ 	.word	0x00000000
        /*0aa0*/ 	.word	0x00000000
        /*0aa4*/ 	.short	0x010a
        /*0aa6*/ 	.byte	0xff
	.zero		1


	//   ....[154]....
        /*0aa8*/ 	.word	0x00009be0
        /*0aac*/ 	.word	0x00000000
        /*0ab0*/ 	.word	0x00000000
        /*0ab4*/ 	.short	0x010a
        /*0ab6*/ 	.byte	0xff
	.zero		1


	//   ....[155]....
        /*0ab8*/ 	.word	0x00009c30
        /*0abc*/ 	.word	0x00000000
        /*0ac0*/ 	.word	0x00000110
        /*0ac4*/ 	.short	0x010a
        /*0ac6*/ 	.byte	0xff
	.zero		1


	//   ....[156]....
        /*0ac8*/ 	.word	0x00009c90
        /*0acc*/ 	.word	0x00000000
        /*0ad0*/ 	.word	0x00000108
        /*0ad4*/ 	.short	0x010a
        /*0ad6*/ 	.byte	0xff
	.zero		1


	//   ....[157]....
        /*0ad8*/ 	.word	0x00009cf0
        /*0adc*/ 	.word	0x00000000
        /*0ae0*/ 	.word	0x000000e0
        /*0ae4*/ 	.short	0x010a
        /*0ae6*/ 	.byte	0xff
	.zero		1


	//   ....[158]....
        /*0ae8*/ 	.word	0x00009d50
        /*0aec*/ 	.word	0x00000000
        /*0af0*/ 	.word	0x000000e8
        /*0af4*/ 	.short	0x010a
        /*0af6*/ 	.byte	0xff
	.zero		1


	//   ....[159]....
        /*0af8*/ 	.word	0x00009db0
        /*0afc*/ 	.word	0x00000000
        /*0b00*/ 	.word	0x000000f0
        /*0b04*/ 	.short	0x010a
        /*0b06*/ 	.byte	0xff
	.zero		1


	//   ....[160]....
        /*0b08*/ 	.word	0x00009e10
        /*0b0c*/ 	.word	0x00000000
        /*0b10*/ 	.word	0x000000f8
        /*0b14*/ 	.short	0x010a
        /*0b16*/ 	.byte	0xff
	.zero		1


	//   ....[161]....
        /*0b18*/ 	.word	0x00009e70
        /*0b1c*/ 	.word	0x00000000
        /*0b20*/ 	.word	0x000000e0
        /*0b24*/ 	.short	0x010a
        /*0b26*/ 	.byte	0xff
	.zero		1


	//   ....[162]....
        /*0b28*/ 	.word	0x00009ed0
        /*0b2c*/ 	.word	0x00000000
        /*0b30*/ 	.word	0x000000e8
        /*0b34*/ 	.short	0x010a
        /*0b36*/ 	.byte	0xff
	.zero		1


	//   ....[163]....
        /*0b38*/ 	.word	0x00009f30
        /*0b3c*/ 	.word	0x00000000
        /*0b40*/ 	.word	0x000000f0
        /*0b44*/ 	.short	0x010a
        /*0b46*/ 	.byte	0xff
	.zero		1


	//   ....[164]....
        /*0b48*/ 	.word	0x00009f80
        /*0b4c*/ 	.word	0x00000000
        /*0b50*/ 	.word	0x00000110
        /*0b54*/ 	.short	0x010a
        /*0b56*/ 	.byte	0xff
	.zero		1


	//   ....[165]....
        /*0b58*/ 	.word	0x00009fe0
        /*0b5c*/ 	.word	0x00000002
        /*0b60*/ 	.word	0x000000c0
        /*0b64*/ 	.short	0x010a
        /*0b66*/ 	.byte	0xff
	.zero		1


	//   ....[166]....
        /*0b68*/ 	.word	0x0000a030
        /*0b6c*/ 	.word	0x00000040
        /*0b70*/ 	.word	0x00000130
        /*0b74*/ 	.short	0x010a
        /*0b76*/ 	.byte	0xff
	.zero		1


	//   ....[167]....
        /*0b78*/ 	.word	0x0000a080
        /*0b7c*/ 	.word	0x00000002
        /*0b80*/ 	.word	0x000000c0
        /*0b84*/ 	.short	0x010a
        /*0b86*/ 	.byte	0xff
	.zero		1


	//   ....[168]....
        /*0b88*/ 	.word	0x0000a0d0
        /*0b8c*/ 	.word	0x00000000
        /*0b90*/ 	.word	0x000000c0
        /*0b94*/ 	.short	0x010a
        /*0b96*/ 	.byte	0xff
	.zero		1


	//   ....[169]....
        /*0b98*/ 	.word	0x0000a120
        /*0b9c*/ 	.word	0x00000000
        /*0ba0*/ 	.word	0x000000c0
        /*0ba4*/ 	.short	0x010a
        /*0ba6*/ 	.byte	0xff
	.zero		1


	//----- nvinfo : EIATTR_NUM_MBARRIERS
	.align		4
.L_47:
        /*0ba8*/ 	.byte	0x03, 0x38
        /*0baa*/ 	.short	0x0032


	//----- nvinfo : EIATTR_EXIT_INSTR_OFFSETS
	.align		4
        /*0bac*/ 	.byte	0x04, 0x1c
        /*0bae*/ 	.short	(.L_49 - .L_48)


	//   ....[0]....
.L_48:
        /*0bb0*/ 	.word	0x00002bf0


	//   ....[1]....
        /*0bb4*/ 	.word	0x000030e0


	//   ....[2]....
        /*0bb8*/ 	.word	0x00003140


	//   ....[3]....
        /*0bbc*/ 	.word	0x00003f60


	//   ....[4]....
        /*0bc0*/ 	.word	0x00004f90


	//   ....[5]....
        /*0bc4*/ 	.word	0x00004fd0


	//   ....[6]....
        /*0bc8*/ 	.word	0x00009190


	//   ....[7]....
        /*0bcc*/ 	.word	0x00009210


	//   ....[8]....
        /*0bd0*/ 	.word	0x00009240


	//   ....[9]....
        /*0bd4*/ 	.word	0x000092b0


	//----- nvinfo : EIATTR_MAX_THREADS
	.align		4
.L_49:
        /*0bd8*/ 	.byte	0x04, 0x05
        /*0bda*/ 	.short	(.L_51 - .L_50)
.L_50:
        /*0bdc*/ 	.word	0x00000100
        /*0be0*/ 	.word	0x00000001
        /*0be4*/ 	.word	0x00000001


	//----- nvinfo : EIATTR_CRS_STACK_SIZE
	.align		4
.L_51:
        /*0be8*/ 	.byte	0x04, 0x1e
        /*0bea*/ 	.short	(.L_53 - .L_52)
.L_52:
        /*0bec*/ 	.word	0x00000000


	//----- nvinfo : EIATTR_CBANK_PARAM_SIZE
	.align		4
.L_53:
        /*0bf0*/ 	.byte	0x03, 0x19
        /*0bf2*/ 	.short	0x0800


	//----- nvinfo : EIATTR_PARAM_CBANK
	.align		4
        /*0bf4*/ 	.byte	0x04, 0x0a
        /*0bf6*/ 	.short	(.L_55 - .L_54)
	.align		4
.L_54:
        /*0bf8*/ 	.word	index@(.nv.constant0._ZN7cutlass13device_kernelINS_4gemm6kernel13GemmUniversalIN4cute5tupleIJiiiiEEENS1_10collective13CollectiveMmaINS1_35MainloopSm100TmaUmmaWarpSpecializedILi12ELi2ELi4ENS5_IJNS4_1CILi1EEESB_SB_EEEEENS5_IJNSA_ILi128EEESE_NSA_ILi32EEEEEENS_6half_tENS5_IJSB_llEEESH_SI_NS4_8TiledMMAINS4_8MMA_AtomIJNS4_20SM100_MMA_F16BF16_SSISH_SH_fLi128ELi128ELNS4_4UMMA5MajorE1ELSN_1ELNSM_7ScaleInE0ELSO_0EEEEEENS4_6LayoutISC_NS5_IJNSA_ILi0EEESS_SS_EEEEENS5_IJNS4_10UnderscoreESV_SV_EEEEENS4_13SM90_TMA_LOADENS4_14ComposedLayoutINS4_7SwizzleILi3ELi4ELi3EEENS4_18smem_ptr_flag_bitsILi16EEENSR_INS5_IJNSA_ILi64EEENSA_ILi8EEEEEENS5_IJSB_S14_EEEEEEEvNS4_8identityESY_S19_vS1A_EENS_8epilogue10collective18CollectiveEpilogueINS1C_23Sm100TmaWarpSpecializedILi4ELi2ELi32ELb1ELb0EEEJSG_NS5_IJNSR_ISE_SB_EENSR_ISF_SB_EEEEESH_NS5_IJlSB_lEEESH_S1K_NS1C_6fusion15FusionCallbacksIS1G_NS1L_17LinearCombinationISH_fSH_fLNS_15FloatRoundStyleE2EEESG_S1J_JEEENS4_5SM1004TMEM4LOAD26SM100_TMEM_LOAD_32dp32b32xESY_NSZ_INS10_ILi2ELi4ELi3EEES13_NSR_INS5_IJS15_SF_EEENS5_IJSF_SB_EEEEEEENS4_39AutoVectorizingCopyWithAssumedAlignmentILi128EEENS4_14SM90_TMA_STOREES1Z_S21_S21_EEEvvEEEEvNT_6ParamsE)
        /*0bfc*/ 	.short	0x0380
        /*0bfe*/ 	.short	0x0800


	//----- nvinfo : EIATTR_SW_WAR
	.align		4
.L_55:
        /*0c00*/ 	.byte	0x04, 0x36
        /*0c02*/ 	.short	(.L_57 - .L_56)
.L_56:
        /*0c04*/ 	.word	0x00000008
.L_57:


//--------------------- .nv.callgraph             --------------------------
	.section	.nv.callgraph,"",@"SHT_CUDA_CALLGRAPH"
	.align	4
	.sectionentsize	8
	.align		4
        /*0000*/ 	.word	0x00000000
	.align		4
        /*0004*/ 	.word	0xffffffff
	.align		4
        /*0008*/ 	.word	index@(_ZN7cutlass13device_kernelINS_4gemm6kernel13GemmUniversalIN4cute5tupleIJiiiiEEENS1_10collective13CollectiveMmaINS1_35MainloopSm100TmaUmmaWarpSpecializedILi12ELi2ELi4ENS5_IJNS4_1CILi1EEESB_SB_EEEEENS5_IJNSA_ILi128EEESE_NSA_ILi32EEEEEENS_6half_tENS5_IJSB_llEEESH_SI_NS4_8TiledMMAINS4_8MMA_AtomIJNS4_20SM100_MMA_F16BF16_SSISH_SH_fLi128ELi128ELNS4_4UMMA5MajorE1ELSN_1ELNSM_7ScaleInE0ELSO_0EEEEEENS4_6LayoutISC_NS5_IJNSA_ILi0EEESS_SS_EEEEENS5_IJNS4_10UnderscoreESV_SV_EEEEENS4_13SM90_TMA_LOADENS4_14ComposedLayoutINS4_7SwizzleILi3ELi4ELi3EEENS4_18smem_ptr_flag_bitsILi16EEENSR_INS5_IJNSA_ILi64EEENSA_ILi8EEEEEENS5_IJSB_S14_EEEEEEEvNS4_8identityESY_S19_vS1A_EENS_8epilogue10collective18CollectiveEpilogueINS1C_23Sm100TmaWarpSpecializedILi4ELi2ELi32ELb1ELb0EEEJSG_NS5_IJNSR_ISE_SB_EENSR_ISF_SB_EEEEESH_NS5_IJlSB_lEEESH_S1K_NS1C_6fusion15FusionCallbacksIS1G_NS1L_17LinearCombinationISH_fSH_fLNS_15FloatRoundStyleE2EEESG_S1J_JEEENS4_5SM1004TMEM4LOAD26SM100_TMEM_LOAD_32dp32b32xESY_NSZ_INS10_ILi2ELi4ELi3EEES13_NSR_INS5_IJS15_SF_EEENS5_IJSF_SB_EEEEEEENS4_39AutoVectorizingCopyWithAssumedAlignmentILi128EEENS4_14SM90_TMA_STOREES1Z_S21_S21_EEEvvEEEEvNT_6ParamsE)
	.align		4
        /*000c*/ 	.word	index@(__assertfail)
	.align		4
        /*0010*/ 	.word	0x00000000
	.align		4
        /*0014*/ 	.word	0xfffffffe
	.align		4
        /*0018*/ 	.word	0x00000000
	.align		4
        /*001c*/ 	.word	0xfffffffd
	.align		4
        /*0020*/ 	.word	0x00000000
	.align		4
        /*0024*/ 	.word	0xfffffffc


//--------------------- .nv.constant4             --------------------------
	.section	.nv.constant4,"a",@progbits
	.align	8
	.align		8
.nv.constant4:
        /*0000*/ 	.dword	__assertfail
	.align		8
        /*0008*/ 	.dword	__unnamed_1
	.align		8
        /*0010*/ 	.dword	__unnamed_2
	.align		8
        /*0018*/ 	.dword	_ZN40_INTERNAL_8da9c12b_4_k_cu_26e0258b_392894cuda3std3__45__cpo5beginE
	.align		8
        /*0020*/ 	.dword	_ZN40_INTERNAL_8da9c12b_4_k_cu_26e0258b_392894cuda3std3__45__cpo3endE
	.align		8
        /*0028*/ 	.dword	_ZN40_INTERNAL_8da9c12b_4_k_cu_26e0258b_392894cuda3std3__45__cpo6cbeginE
	.align		8
        /*0030*/ 	.dword	_ZN40_INTERNAL_8da9c12b_4_k_cu_26e0258b_392894cuda3std3__45__cpo4cendE
	.align		8
        /*0038*/ 	.dword	_ZN40_INTERNAL_8da9c12b_4_k_cu_26e0258b_392894cuda3std3__442_GLOBAL__N__8da9c12b_4_k_cu_26e0258b_392896ignoreE
	.align		8
        /*0040*/ 	.dword	_ZN40_INTERNAL_8da9c12b_4_k_cu_26e0258b_392894cuda3std3__419piecewise_constructE
	.align		8
        /*0048*/ 	.dword	_ZN40_INTERNAL_8da9c12b_4_k_cu_26e0258b_392894cuda3std3__48in_placeE
	.align		8
        /*0050*/ 	.dword	_ZN40_INTERNAL_8da9c12b_4_k_cu_26e0258b_392894cuda3std6ranges3__45__cpo4swapE
	.align		8
        /*0058*/ 	.dword	_ZN40_INTERNAL_8da9c12b_4_k_cu_26e0258b_392894cuda3std6ranges3__45__cpo9iter_moveE
	.align		8
        /*0060*/ 	.dword	_ZN40_INTERNAL_8da9c12b_4_k_cu_26e0258b_392894cute7productE
	.align		8
        /*0068*/ 	.dword	_ZN40_INTERNAL_8da9c12b_4_k_cu_26e0258b_392894cute1_E
	.align		8
        /*0070*/ 	.dword	$str$25
	.align		8
        /*0078*/ 	.dword	$str$26
	.align		8
        /*0080*/ 	.dword	$str$27
	.align		8
        /*0088*/ 	.dword	$str$28


//--------------------- .text._ZN7cutlass13device_kernelINS_4gemm6kernel13GemmUniversalIN4cute5tupleIJiiiiEEENS1_10collective13CollectiveMmaINS1_35MainloopSm100TmaUmmaWarpSpecializedILi12ELi2ELi4ENS5_IJNS4_1CILi1EEESB_SB_EEEEENS5_IJNSA_ILi128EEESE_NSA_ILi32EEEEEENS_6half_tENS5_IJSB_llEEESH_SI_NS4_8TiledMMAINS4_8MMA_AtomIJNS4_20SM100_MMA_F16BF16_SSISH_SH_fLi128ELi128ELNS4_4UMMA5MajorE1ELSN_1ELNSM_7ScaleInE0ELSO_0EEEEEENS4_6LayoutISC_NS5_IJNSA_ILi0EEESS_SS_EEEEENS5_IJNS4_10UnderscoreESV_SV_EEEEENS4_13SM90_TMA_LOADENS4_14ComposedLayoutINS4_7SwizzleILi3ELi4ELi3EEENS4_18smem_ptr_flag_bitsILi16EEENSR_INS5_IJNSA_ILi64EEENSA_ILi8EEEEEENS5_IJSB_S14_EEEEEEEvNS4_8identityESY_S19_vS1A_EENS_8epilogue10collective18CollectiveEpilogueINS1C_23Sm100TmaWarpSpecializedILi4ELi2ELi32ELb1ELb0EEEJSG_NS5_IJNSR_ISE_SB_EENSR_ISF_SB_EEEEESH_NS5_IJlSB_lEEESH_S1K_NS1C_6fusion15FusionCallbacksIS1G_NS1L_17LinearCombinationISH_fSH_fLNS_15FloatRoundStyleE2EEESG_S1J_JEEENS4_5SM1004TMEM4LOAD26SM100_TMEM_LOAD_32dp32b32xESY_NSZ_INS10_ILi2ELi4ELi3EEES13_NSR_INS5_IJS15_SF_EEENS5_IJSF_SB_EEEEEEENS4_39AutoVectorizingCopyWithAssumedAlignmentILi128EEENS4_14SM90_TMA_STOREES1Z_S21_S21_EEEvvEEEEvNT_6ParamsE --------------------------
	.section	.text._ZN7cutlass13device_kernelINS_4gemm6kernel13GemmUniversalIN4cute5tupleIJiiiiEEENS1_10collective13CollectiveMmaINS1_35MainloopSm100TmaUmmaWarpSpecializedILi12ELi2ELi4ENS5_IJNS4_1CILi1EEESB_SB_EEEEENS5_IJNSA_ILi128EEESE_NSA_ILi32EEEEEENS_6half_tENS5_IJSB_llEEESH_SI_NS4_8TiledMMAINS4_8MMA_AtomIJNS4_20SM100_MMA_F16BF16_SSISH_SH_fLi128ELi128ELNS4_4UMMA5MajorE1ELSN_1ELNSM_7ScaleInE0ELSO_0EEEEEENS4_6LayoutISC_NS5_IJNSA_ILi0EEESS_SS_EEEEENS5_IJNS4_10UnderscoreESV_SV_EEEEENS4_13SM90_TMA_LOADENS4_14ComposedLayoutINS4_7SwizzleILi3ELi4ELi3EEENS4_18smem_ptr_flag_bitsILi16EEENSR_INS5_IJNSA_ILi64EEENSA_ILi8EEEEEENS5_IJSB_S14_EEEEEEEvNS4_8identityESY_S19_vS1A_EENS_8epilogue10collective18CollectiveEpilogueINS1C_23Sm100TmaWarpSpecializedILi4ELi2ELi32ELb1ELb0EEEJSG_NS5_IJNSR_ISE_SB_EENSR_ISF_SB_EEEEESH_NS5_IJlSB_lEEESH_S1K_NS1C_6fusion15FusionCallbacksIS1G_NS1L_17LinearCombinationISH_fSH_fLNS_15FloatRoundStyleE2EEESG_S1J_JEEENS4_5SM1004TMEM4LOAD26SM100_TMEM_LOAD_32dp32b32xESY_NSZ_INS10_ILi2ELi4ELi3EEES13_NSR_INS5_IJS15_SF_EEENS5_IJSF_SB_EEEEEEENS4_39AutoVectorizingCopyWithAssumedAlignmentILi128EEENS4_14SM90_TMA_STOREES1Z_S21_S21_EEEvvEEEEvNT_6ParamsE,"ax",@progbits
	.align	128
.text._ZN7cutlass13device_kernelINS_4gemm6kernel13GemmUniversalIN4cute5tupleIJiiiiEEENS1_10collective13CollectiveMmaINS1_35MainloopSm100TmaUmmaWarpSpecializedILi12ELi2ELi4ENS5_IJNS4_1CILi1EEESB_SB_EEEEENS5_IJNSA_ILi128EEESE_NSA_ILi32EEEEEENS_6half_tENS5_IJSB_llEEESH_SI_NS4_8TiledMMAINS4_8MMA_AtomIJNS4_20SM100_MMA_F16BF16_SSISH_SH_fLi128ELi128ELNS4_4UMMA5MajorE1ELSN_1ELNSM_7ScaleInE0ELSO_0EEEEEENS4_6LayoutISC_NS5_IJNSA_ILi0EEESS_SS_EEEEENS5_IJNS4_10UnderscoreESV_SV_EEEEENS4_13SM90_TMA_LOADENS4_14ComposedLayoutINS4_7SwizzleILi3ELi4ELi3EEENS4_18smem_ptr_flag_bitsILi16EEENSR_INS5_IJNSA_ILi64EEENSA_ILi8EEEEEENS5_IJSB_S14_EEEEEEEvNS4_8identityESY_S19_vS1A_EENS_8epilogue10collective18CollectiveEpilogueINS1C_23Sm100TmaWarpSpecializedILi4ELi2ELi32ELb1ELb0EEEJSG_NS5_IJNSR_ISE_SB_EENSR_ISF_SB_EEEEESH_NS5_IJlSB_lEEESH_S1K_NS1C_6fusion15FusionCallbacksIS1G_NS1L_17LinearCombinationISH_fSH_fLNS_15FloatRoundStyleE2EEESG_S1J_JEEENS4_5SM1004TMEM4LOAD26SM100_TMEM_LOAD_32dp32b32xESY_NSZ_INS10_ILi2ELi4ELi3EEES13_NSR_INS5_IJS15_SF_EEENS5_IJSF_SB_EEEEEEENS4_39AutoVectorizingCopyWithAssumedAlignmentILi128EEENS4_14SM90_TMA_STOREES1Z_S21_S21_EEEvvEEEEvNT_6ParamsE:
        .type           _ZN7cutlass13device_kernelINS_4gemm6kernel13GemmUniversalIN4cute5tupleIJiiiiEEENS1_10collective13CollectiveMmaINS1_35MainloopSm100TmaUmmaWarpSpecializedILi12ELi2ELi4ENS5_IJNS4_1CILi1EEESB_SB_EEEEENS5_IJNSA_ILi128EEESE_NSA_ILi32EEEEEENS_6half_tENS5_IJSB_llEEESH_SI_NS4_8TiledMMAINS4_8MMA_AtomIJNS4_20SM100_MMA_F16BF16_SSISH_SH_fLi128ELi128ELNS4_4UMMA5MajorE1ELSN_1ELNSM_7ScaleInE0ELSO_0EEEEEENS4_6LayoutISC_NS5_IJNSA_ILi0EEESS_SS_EEEEENS5_IJNS4_10UnderscoreESV_SV_EEEEENS4_13SM90_TMA_LOADENS4_14ComposedLayoutINS4_7SwizzleILi3ELi4ELi3EEENS4_18smem_ptr_flag_bitsILi16EEENSR_INS5_IJNSA_ILi64EEENSA_ILi8EEEEEENS5_IJSB_S14_EEEEEEEvNS4_8identityESY_S19_vS1A_EENS_8epilogue10collective18CollectiveEpilogueINS1C_23Sm100TmaWarpSpecializedILi4ELi2ELi32ELb1ELb0EEEJSG_NS5_IJNSR_ISE_SB_EENSR_ISF_SB_EEEEESH_NS5_IJlSB_lEEESH_S1K_NS1C_6fusion15FusionCallbacksIS1G_NS1L_17LinearCombinationISH_fSH_fLNS_15FloatRoundStyleE2EEESG_S1J_JEEENS4_5SM1004TMEM4LOAD26SM100_TMEM_LOAD_32dp32b32xESY_NSZ_INS10_ILi2ELi4ELi3EEES13_NSR_INS5_IJS15_SF_EEENS5_IJSF_SB_EEEEEEENS4_39AutoVectorizingCopyWithAssumedAlignmentILi128EEENS4_14SM90_TMA_STOREES1Z_S21_S21_EEEvvEEEEvNT_6ParamsE,@function
        .size           _ZN7cutlass13device_kernelINS_4gemm6kernel13GemmUniversalIN4cute5tupleIJiiiiEEENS1_10collective13CollectiveMmaINS1_35MainloopSm100TmaUmmaWarpSpecializedILi12ELi2ELi4ENS5_IJNS4_1CILi1EEESB_SB_EEEEENS5_IJNSA_ILi128EEESE_NSA_ILi32EEEEEENS_6half_tENS5_IJSB_llEEESH_SI_NS4_8TiledMMAINS4_8MMA_AtomIJNS4_20SM100_MMA_F16BF16_SSISH_SH_fLi128ELi128ELNS4_4UMMA5MajorE1ELSN_1ELNSM_7ScaleInE0ELSO_0EEEEEENS4_6LayoutISC_NS5_IJNSA_ILi0EEESS_SS_EEEEENS5_IJNS4_10UnderscoreESV_SV_EEEEENS4_13SM90_TMA_LOADENS4_14ComposedLayoutINS4_7SwizzleILi3ELi4ELi3EEENS4_18smem_ptr_flag_bitsILi16EEENSR_INS5_IJNSA_ILi64EEENSA_ILi8EEEEEENS5_IJSB_S14_EEEEEEEvNS4_8identityESY_S19_vS1A_EENS_8epilogue10collective18CollectiveEpilogueINS1C_23Sm100TmaWarpSpecializedILi4ELi2ELi32ELb1ELb0EEEJSG_NS5_IJNSR_ISE_SB_EENSR_ISF_SB_EEEEESH_NS5_IJlSB_lEEESH_S1K_NS1C_6fusion15FusionCallbacksIS1G_NS1L_17LinearCombinationISH_fSH_fLNS_15FloatRoundStyleE2EEESG_S1J_JEEENS4_5SM1004TMEM4LOAD26SM100_TMEM_LOAD_32dp32b32xESY_NSZ_INS10_ILi2ELi4ELi3EEES13_NSR_INS5_IJS15_SF_EEENS5_IJSF_SB_EEEEEEENS4_39AutoVectorizingCopyWithAssumedAlignmentILi128EEENS4_14SM90_TMA_STOREES1Z_S21_S21_EEEvvEEEEvNT_6ParamsE,(.L_x_201 - _ZN7cutlass13device_kernelINS_4gemm6kernel13GemmUniversalIN4cute5tupleIJiiiiEEENS1_10collective13CollectiveMmaINS1_35MainloopSm100TmaUmmaWarpSpecializedILi12ELi2ELi4ENS5_IJNS4_1CILi1EEESB_SB_EEEEENS5_IJNSA_ILi128EEESE_NSA_ILi32EEEEEENS_6half_tENS5_IJSB_llEEESH_SI_NS4_8TiledMMAINS4_8MMA_AtomIJNS4_20SM100_MMA_F16BF16_SSISH_SH_fLi128ELi128ELNS4_4UMMA5MajorE1ELSN_1ELNSM_7ScaleInE0ELSO_0EEEEEENS4_6LayoutISC_NS5_IJNSA_ILi0EEESS_SS_EEEEENS5_IJNS4_10UnderscoreESV_SV_EEEEENS4_13SM90_TMA_LOADENS4_14ComposedLayoutINS4_7SwizzleILi3ELi4ELi3EEENS4_18smem_ptr_flag_bitsILi16EEENSR_INS5_IJNSA_ILi64EEENSA_ILi8EEEEEENS5_IJSB_S14_EEEEEEEvNS4_8identityESY_S19_vS1A_EENS_8epilogue10collective18CollectiveEpilogueINS1C_23Sm100TmaWarpSpecializedILi4ELi2ELi32ELb1ELb0EEEJSG_NS5_IJNSR_ISE_SB_EENSR_ISF_SB_EEEEESH_NS5_IJlSB_lEEESH_S1K_NS1C_6fusion15FusionCallbacksIS1G_NS1L_17LinearCombinationISH_fSH_fLNS_15FloatRoundStyleE2EEESG_S1J_JEEENS4_5SM1004TMEM4LOAD26SM100_TMEM_LOAD_32dp32b32xESY_NSZ_INS10_ILi2ELi4ELi3EEES13_NSR_INS5_IJS15_SF_EEENS5_IJSF_SB_EEEEEEENS4_39AutoVectorizingCopyWithAssumedAlignmentILi128EEENS4_14SM90_TMA_STOREES1Z_S21_S21_EEEvvEEEEvNT_6ParamsE)
        .other          _ZN7cutlass13device_kernelINS_4gemm6kernel13GemmUniversalIN4cute5tupleIJiiiiEEENS1_10collective13CollectiveMmaINS1_35MainloopSm100TmaUmmaWarpSpecializedILi12ELi2ELi4ENS5_IJNS4_1CILi1EEESB_SB_EEEEENS5_IJNSA_ILi128EEESE_NSA_ILi32EEEEEENS_6half_tENS5_IJSB_llEEESH_SI_NS4_8TiledMMAINS4_8MMA_AtomIJNS4_20SM100_MMA_F16BF16_SSISH_SH_fLi128ELi128ELNS4_4UMMA5MajorE1ELSN_1ELNSM_7ScaleInE0ELSO_0EEEEEENS4_6LayoutISC_NS5_IJNSA_ILi0EEESS_SS_EEEEENS5_IJNS4_10UnderscoreESV_SV_EEEEENS4_13SM90_TMA_LOADENS4_14ComposedLayoutINS4_7SwizzleILi3ELi4ELi3EEENS4_18smem_ptr_flag_bitsILi16EEENSR_INS5_IJNSA_ILi64EEENSA_ILi8EEEEEENS5_IJSB_S14_EEEEEEEvNS4_8identityESY_S19_vS1A_EENS_8epilogue10collective18CollectiveEpilogueINS1C_23Sm100TmaWarpSpecializedILi4ELi2ELi32ELb1ELb0EEEJSG_NS5_IJNSR_ISE_SB_EENSR_ISF_SB_EEEEESH_NS5_IJlSB_lEEESH_S1K_NS1C_6fusion15FusionCallbacksIS1G_NS1L_17LinearCombinationISH_fSH_fLNS_15FloatRoundStyleE2EEESG_S1J_JEEENS4_5SM1004TMEM4LOAD26SM100_TMEM_LOAD_32dp32b32xESY_NSZ_INS10_ILi2ELi4ELi3EEES13_NSR_INS5_IJS15_SF_EEENS5_IJSF_SB_EEEEEEENS4_39AutoVectorizingCopyWithAssumedAlignmentILi128EEENS4_14SM90_TMA_STOREES1Z_S21_S21_EEEvvEEEEvNT_6ParamsE,@"STO_CUDA_ENTRY STV_DEFAULT"
_ZN7cutlass13device_kernelINS_4gemm6kernel13GemmUniversalIN4cute5tupleIJiiiiEEENS1_10collective13CollectiveMmaINS1_35MainloopSm100TmaUmmaWarpSpecializedILi12ELi2ELi4ENS5_IJNS4_1CILi1EEESB_SB_EEEEENS5_IJNSA_ILi128EEESE_NSA_ILi32EEEEEENS_6half_tENS5_IJSB_llEEESH_SI_NS4_8TiledMMAINS4_8MMA_AtomIJNS4_20SM100_MMA_F16BF16_SSISH_SH_fLi128ELi128ELNS4_4UMMA5MajorE1ELSN_1ELNSM_7ScaleInE0ELSO_0EEEEEENS4_6LayoutISC_NS5_IJNSA_ILi0EEESS_SS_EEEEENS5_IJNS4_10UnderscoreESV_SV_EEEEENS4_13SM90_TMA_LOADENS4_14ComposedLayoutINS4_7SwizzleILi3ELi4ELi3EEENS4_18smem_ptr_flag_bitsILi16EEENSR_INS5_IJNSA_ILi64EEENSA_ILi8EEEEEENS5_IJSB_S14_EEEEEEEvNS4_8identityESY_S19_vS1A_EENS_8epilogue10collective18CollectiveEpilogueINS1C_23Sm100TmaWarpSpecializedILi4ELi2ELi32ELb1ELb0EEEJSG_NS5_IJNSR_ISE_SB_EENSR_ISF_SB_EEEEESH_NS5_IJlSB_lEEESH_S1K_NS1C_6fusion15FusionCallbacksIS1G_NS1L_17LinearCombinationISH_fSH_fLNS_15FloatRoundStyleE2EEESG_S1J_JEEENS4_5SM1004TMEM4LOAD26SM100_TMEM_LOAD_32dp32b32xESY_NSZ_INS10_ILi2ELi4ELi3EEES13_NSR_INS5_IJS15_SF_EEENS5_IJSF_SB_EEEEEEENS4_39AutoVectorizingCopyWithAssumedAlignmentILi128EEENS4_14SM90_TMA_STOREES1Z_S21_S21_EEEvvEEEEvNT_6ParamsE:
[----:B------:R-:W1:Y:S01]  /*0000*/  LDC R1, c[0x0][0x37c] ;  /* 0x0000df00ff017b82 */ /* 0x000e620000000800 */
[----:B------:R-:W2:Y:S01]  /*0010*/  S2R R101, SR_TID.X ;  /* 0x0000000000657919 */ /* 0x000ea20000002100 */
[----:B------:R-:W3:Y:S01]  /*0020*/  LDCU.64 UR4, c[0x0][0x890] ;  /* 0x00011200ff0477ac */ /* 0x000ee20008000a00 */
[----:B------:R-:W-:Y:S02]  /*0030*/  PRMT R88, RZ, 0x7610, R88 ;  /* 0x00007610ff587816 */ /* 0x000fe40000000058 */
[----:B------:R-:W-:Y:S01]  /*0040*/  ELECT P5, URZ, PT ;  /* 0x0000000000ff782f */ /* 0x000fe200038a0000 */
[----:B------:R-:W4:Y:S01]  /*0050*/  LDCU.64 UR46, c[0x0][0x358] ;  /* 0x00006b00ff2e77ac */ /* 0x000f220008000a00 */
[----:B---3--:R-:W-:-:S04]  /*0060*/  UISETP.NE.U32.AND UP0, UPT, UR4, URZ, UPT ;  /* 0x000000ff0400728c */ /* 0x008fc8000bf05070 */
[----:B------:R-:W-:Y:S01]  /*0070*/  UISETP.NE.AND.EX UP0, UPT, UR5, URZ, UPT, UP0 ;  /* 0x000000ff0500728c */ /* 0x000fe2000bf05300 */
[----:B--2---:R-:W-:-:S05]  /*0080*/  SHF.R.U32.HI R92, RZ, 0x5, R101 ;  /* 0x00000005ff5c7819 */ /* 0x004fca0000011665 */
[----:B------:R-:W2:Y:S02]  /*0090*/  SHFL.IDX PT, R0, R92, RZ, 0x1f ;  /* 0x00001fff5c007589 */ /* 0x000ea400000e0000 */
[----:B--2---:R-:W-:Y:S01]  /*00a0*/  R2UR UR8, R0 ;  /* 0x00000000000872ca */ /* 0x004fe200000e0000 */
[----:B-1--4-:R-:W-:-:S14]  /*00b0*/  BRA.U UP0, `(.L_x_0) ;  /* 0x00000001002c7547 */ /* 0x012fdc000b800000 */
[----:B------:R-:W1:Y:S02]  /*00c0*/  LDCU.64 UR6, c[0x0][0x888] ;  /* 0x00011100ff0677ac */ /* 0x000e640008000a00 */
[----:B-1----:R-:W-:-:S04]  /*00d0*/  UISETP.NE.U32.AND UP0, UPT, UR6, URZ, UPT ;  /* 0x000000ff0600728c */ /* 0x002fc8000bf05070 */
[----:B------:R-:W-:-:S09]  /*00e0*/  UISETP.NE.AND.EX UP0, UPT, UR7, URZ, UPT, UP0 ;  /* 0x000000ff0700728c */ /* 0x000fd2000bf05300 */
[----:B------:R-:W-:Y:S05]  /*00f0*/  BRA.U !UP0, `(.L_x_1) ;  /* 0x0000000108107547 */ /* 0x000fea000b800000 */
[----:B------:R-:W1:Y:S02]  /*0100*/  LDC.64 R2, c[0x0][0x888] ;  /* 0x00022200ff027b82 */ /* 0x000e640000000a00 */
[----:B-1----:R1:W5:Y:S01]  /*0110*/  LDG.E R49, desc[UR46][R2.64] ;  /* 0x0000002e02317981 */ /* 0x002362000c1e1900 */
[----:B------:R-:W-:Y:S01]  /*0120*/  HFMA2 R88, -RZ, RZ, 0, 5.9604644775390625e-08 ;  /* 0x00000001ff587431 */ /* 0x000fe200000001ff */
[----:B------:R-:W-:Y:S05]  /*0130*/  BRA `(.L_x_0) ;  /* 0x00000000000c7947 */ /* 0x000fea0003800000 */
.L_x_1:
[----:B------:R-:W1:Y:S01]  /*0140*/  LDCU UR6, c[0x0][0x880] ;  /* 0x00011000ff0677ac */ /* 0x000e620008000800 */
[----:B------:R-:W-:Y:S01]  /*0150*/  HFMA2 R88, -RZ, RZ, 0, 5.9604644775390625e-08 ;  /* 0x00000001ff587431 */ /* 0x000fe200000001ff */
[----:B-1----:R-:W-:-:S07]  /*0160*/  MOV R49, UR6 ;  /* 0x0000000600317c02 */ /* 0x002fce0008000f00 */
.L_x_0:
[----:B------:R-:W2:Y:S02]  /*0170*/  LDCU.64 UR6, c[0x0][0x8b0] ;  /* 0x00011600ff0677ac */ /* 0x000ea40008000a00 */
[----:B--2---:R-:W-:-:S04]  /*0180*/  UISETP.NE.U32.AND UP0, UPT, UR6, URZ, UPT ;  /* 0x000000ff0600728c */ /* 0x004fc8000bf05070 */
[----:B------:R-:W-:-:S09]  /*0190*/  UISETP.NE.AND.EX UP0, UPT, UR7, URZ, UPT, UP0 ;  /* 0x000000ff0700728c */ /* 0x000fd2000bf05300 */
[----:B------:R-:W-:Y:S05]  /*01a0*/  BRA.U UP0, `(.L_x_2) ;  /* 0x0000000100247547 */ /* 0x000fea000b800000 */
[----:B------:R-:W2:Y:S02]  /*01b0*/  LDCU.64 UR6, c[0x0][0x8a8] ;  /* 0x00011500ff0677ac */ /* 0x000ea40008000a00 */
[----:B--2---:R-:W-:-:S04]  /*01c0*/  UISETP.NE.U32.AND UP0, UPT, UR6, URZ, UPT ;  /* 0x000000ff0600728c */ /* 0x004fc8000bf05070 */
[----:B------:R-:W-:-:S09]  /*01d0*/  UISETP.NE.AND.EX UP0, UPT, UR7, URZ, UPT, UP0 ;  /* 0x000000ff0700728c */ /* 0x000fd2000bf05300 */
[----:B------:R-:W-:Y:S05]  /*01e0*/  BRA.U !UP0, `(.L_x_3) ;  /* 0x00000001080c7547 */ /* 0x000fea000b800000 */
[----:B-1----:R-:W1:Y:S02]  /*01f0*/  LDC.64 R2, c[0x0][0x8a8] ;  /* 0x00022a00ff027b82 */ /* 0x002e640000000a00 */
[----:B-1----:R2:W5:Y:S01]  /*0200*/  LDG.E R47, desc[UR46][R2.64] ;  /* 0x0000002e022f7981 */ /* 0x002562000c1e1900 */
[----:B------:R-:W-:Y:S05]  /*0210*/  BRA `(.L_x_2) ;  /* 0x0000000000087947 */ /* 0x000fea0003800000 */
.L_x_3:
[----:B------:R-:W2:Y:S02]  /*0220*/  LDCU UR6, c[0x0][0x8a0] ;  /* 0x00011400ff0677ac */ /* 0x000ea40008000800 */
[----:B--2---:R-:W-:Y:S02]  /*0230*/  MOV R47, UR6 ;  /* 0x00000006002f7c02 */ /* 0x004fe40008000f00 */
.L_x_2:
[----:B------:R-:W-:Y:S01]  /*0240*/  IMAD.U32 R0, RZ, RZ, UR8 ;  /* 0x00000008ff007e24 */ /* 0x000fe2000f8e00ff */
[----:B------:R-:W-:Y:S04]  /*0250*/  BSSY.RECONVERGENT B0, `(.L_x_4) ;  /* 0x000000c000007945 */ /* 0x000fe80003800200 */
[C---:B------:R-:W-:Y:S02]  /*0260*/  ISETP.NE.OR P1, PT, R0.reuse, 0x1, !P5 ;  /* 0x000000010000780c */ /* 0x040fe40006f25670 */
[----:B------:R-:W-:-:S11]  /*0270*/  ISETP.NE.OR P0, PT, R0, 0x3, !P5 ;  /* 0x000000030000780c */ /* 0x000fd60006f05670 */
[----:B------:R-:W-:Y:S05]  /*0280*/  @P1 BRA `(.L_x_5) ;  /* 0x0000000000201947 */ /* 0x000fea0003800000 */
[----:B------:R-:W3:Y:S02]  /*0290*/  LDCU.64 UR6, c[0x0][0x348] ;  /* 0x00006900ff0677ac */ /* 0x000ee40008000a00 */
[----:B---3--:R-:W-:Y:S02]  /*02a0*/  UIADD3 UR10, UP1, UPT, UR6, 0x80, URZ ;  /* 0x00000080060a7890 */ /* 0x008fe4000ff3e0ff */
[----:B------:R-:W-:Y:S02]  /*02b0*/  UIADD3 UR6, UP0, UPT, UR6, 0x180, URZ ;  /* 0x0000018006067890 */ /* 0x000fe4000ff1e0ff */
[----:B------:R-:W-:Y:S02]  /*02c0*/  UIADD3.X UR11, UPT, UPT, URZ, UR7, URZ, UP1, !UPT ;  /* 0x00000007ff0b7290 */ /* 0x000fe40008ffe4ff */
[----:B------:R-:W-:-:S07]  /*02d0*/  UIADD3.X UR7, UPT, UPT, URZ, UR7, URZ, UP0, !UPT ;  /* 0x00000007ff077290 */ /* 0x000fce00087fe4ff */
[----:B------:R3:W-:Y:S02]  /*02e0*/  UTMACCTL.PF [UR10] ;  /* 0x000000000a0079b9 */ /* 0x0007e40008040000 */
[----:B------:R3:W-:Y:S02]  /*02f0*/  UTMACCTL.PF [UR6] ;  /* 0x00000000060079b9 */ /* 0x0007e40008040000 */
[----:B---3--:R-:W-:Y:S01]  /*0300*/  NOP ;  /* 0x0000000000007918 */ /* 0x008fe20000000000 */
.L_x_5:
[----:B------:R-:W-:Y:S05]  /*0310*/  BSYNC.RECONVERGENT B0 ;  /* 0x0000000000007941 */ /* 0x000fea0003800200 */
.L_x_4:
[----:B------:R-:W-:Y:S04]  /*0320*/  BSSY.RECONVERGENT B0, `(.L_x_6) ;  /* 0x000000a000007945 */ /* 0x000fe80003800200 */
        /* <DEDUP_REMOVED lines=9> */
.L_x_7:
[----:B------:R-:W-:Y:S05]  /*03c0*/  BSYNC.RECONVERGENT B0 ;  /* 0x0000000000007941 */ /* 0x000fea0003800200 */
.L_x_6:
[----:B------:R-:W3:Y:S01]  /*03d0*/  LDCU.64 UR6, c[0x0][0x888] ;  /* 0x00011100ff0677ac */ /* 0x000ee20008000a00 */
[----:B------:R-:W-:Y:S02]  /*03e0*/  UISETP.EQ.U32.AND UP1, UPT, UR4, URZ, UPT ;  /* 0x000000ff0400728c */ /* 0x000fe4000bf22070 */
[----:B------:R-:W-:Y:S02]  /*03f0*/  UPLOP3.LUT UP2, UPT, UPT, UPT, UPT, 0x80, 0x8 ;  /* 0x000000000008789c */ /* 0x000fe40003f4f070 */
[----:B---3--:R-:W-:-:S04]  /*0400*/  UISETP.NE.U32.AND UP0, UPT, UR6, URZ, UPT ;  /* 0x000000ff0600728c */ /* 0x008fc8000bf05070 */
[----:B------:R-:W-:-:S04]  /*0410*/  UISETP.NE.AND.EX UP0, UPT, UR7, URZ, UPT, UP0 ;  /* 0x000000ff0700728c */ /* 0x000fc8000bf05300 */
[----:B------:R-:W-:-:S04]  /*0420*/  UISETP.EQ.OR.EX UP3, UPT, UR5, URZ, !UP0, UP1 ;  /* 0x000000ff0500728c */ /* 0x000fc8000c762710 */
[----:B------:R-:W-:-:S05]  /*0430*/  UP2UR UR50, UPR, URZ, 0x8 ;  /* 0x00000008ff327883 */ /* 0x000fca0008000000 */
[----:B------:R-:W-:Y:S07]  /*0440*/  BRA.U !UP3, `(.L_x_8) ;  /* 0x000000010b207547 */ /* 0x000fee000b800000 */
[----:B------:R-:W-:Y:S01]  /*0450*/  UISETP.NE.U32.AND UP2, UPT, UR4, URZ, UPT ;  /* 0x000000ff0400728c */ /* 0x000fe2000bf45070 */
[----:B-----5:R-:W-:Y:S01]  /*0460*/  FSETP.NEU.AND P0, PT, R49, RZ, PT ;  /* 0x000000ff3100720b */ /* 0x020fe20003f0d000 */
[----:B------:R-:W-:Y:S02]  /*0470*/  USEL UR4, URZ, 0xffffffff, UP0 ;  /* 0xffffffffff047887 */ /* 0x000fe40008000000 */
[----:B------:R-:W-:-:S10]  /*0480*/  UISETP.NE.AND.EX UP2, UPT, UR5, URZ, UPT, UP2 ;  /* 0x000000ff0500728c */ /* 0x000fd4000bf45320 */
[----:B------:R-:W-:Y:S01]  /*0490*/  VOTEU.ANY UP1, P0 ;  /* 0x0000000000ff7886 */ /* 0x000fe20000020100 */
[----:B------:R-:W-:-:S04]  /*04a0*/  @!UP2 USEL UR4, URZ, 0xffffffff, UP1 ;  /* 0xffffffffff04a887 */ /* 0x000fc80008800000 */
[----:B------:R-:W-:-:S04]  /*04b0*/  ULOP3.LUT UR4, UR4, 0x1, URZ, 0xc0, !UPT ;  /* 0x0000000104047892 */ /* 0x000fc8000f8ec0ff */
[----:B------:R-:W-:-:S11]  /*04c0*/  UISETP.NE.U32.AND UP2, UPT, UR4, 0x1, UPT ;  /* 0x000000010400788c */ /* 0x000fd6000bf45070 */
.L_x_8:
[----:B-12---:R-:W1:Y:S01]  /*04d0*/  SHFL.IDX PT, R2, R92, RZ, 0x1f ;  /* 0x00001fff5c027589 */ /* 0x006e6200000e0000 */
[----:B------:R-:W-:-:S04]  /*04e0*/  UISETP.NE.AND UP1, UPT, UR8, 0x2, UPT ;  /* 0x000000020800788c */ /* 0x000fc8000bf25270 */
[----:B------:R-:W-:Y:S01]  /*04f0*/  USEL UR6, URZ, 0x1, UP1 ;  /* 0x00000001ff067887 */ /* 0x000fe20008800000 */
[----:B-1----:R-:W-:-:S13]  /*0500*/  ISETP.NE.AND P0, PT, R2, RZ, PT ;  /* 0x000000ff0200720c */ /* 0x002fda0003f05270 */
[----:B------:R-:W-:Y:S05]  /*0510*/  @P0 BRA `(.L_x_9) ;  /* 0x0000000000940947 */ /* 0x000fea0003800000 */
[----:B------:R-:W-:Y:S01]  /*0520*/  ELECT P0, URZ, PT ;  /* 0x0000000000ff782f */ /* 0x000fe20003800000 */
[----:B------:R-:W-:-:S12]  /*0530*/  BSSY.RECONVERGENT B0, `(.L_x_9) ;  /* 0x0000023000007945 */ /* 0x000fd80003800200 */
[----:B------:R-:W-:Y:S05]  /*0540*/  @!P0 BRA `(.L_x_10) ;  /* 0x0000000000848947 */ /* 0x000fea0003800000 */
[----:B------:R-:W1:Y:S01]  /*0550*/  S2UR UR5, SR_CgaCtaId ;  /* 0x00000000000579c3 */ /* 0x000e620000008800 */
[----:B------:R-:W-:Y:S01]  /*0560*/  UMOV UR7, 0x400 ;  /* 0x0000040000077882 */ /* 0x000fe20000000000 */
[----:B------:R-:W-:Y:S02]  /*0570*/  UMOV UR4, 0x1 ;  /* 0x0000000100047882 */ /* 0x000fe40000000000 */
[----:B------:R-:W-:-:S04]  /*0580*/  UIADD3 UR10, UPT, UPT, -UR4, 0x100000, URZ ;  /* 0x00100000040a7890 */ /* 0x000fc8000fffe1ff */
[----:B------:R-:W-:Y:S02]  /*0590*/  USHF.L.U32 UR11, UR10, 0xb, URZ ;  /* 0x0000000b0a0b7899 */ /* 0x000fe400080006ff */
[----:B------:R-:W-:Y:S02]  /*05a0*/  USHF.L.U32 UR10, UR10, 0x1, URZ ;  /* 0x000000010a0a7899 */ /* 0x000fe400080006ff */
[----:B-1----:R-:W-:Y:S01]  /*05b0*/  ULEA UR5, UR5, UR7, 0x18 ;  /* 0x0000000705057291 */ /* 0x002fe2000f8ec0ff */
[----:B------:R-:W1:Y:S11]  /*05c0*/  FENCE.VIEW.ASYNC.S ;  /* 0x00000000000073c6 */ /* 0x000e760000000000 */
[----:B-1----:R1:W2:Y:S01]  /*05d0*/  SYNCS.EXCH.64 URZ, [UR5], UR10 ;  /* 0x0000000a05ff75b2 */ /* 0x0022a20008000100 */
[----:B------:R1:W3:Y:S01]  /*05e0*/  SYNCS.EXCH.64 URZ, [UR5+0x60], UR10 ;  /* 0x0000600a05ff75b2 */ /* 0x0002e20008000100 */
[----:B------:R1:W4:Y:S01]  /*05f0*/  SYNCS.EXCH.64 URZ, [UR5+0x8], UR10 ;  /* 0x0000080a05ff75b2 */ /* 0x0003220008000100 */
[----:B------:R1:W1:Y:S01]  /*0600*/  SYNCS.EXCH.64 URZ, [UR5+0x68], UR10 ;  /* 0x0000680a05ff75b2 */ /* 0x0002620008000100 */
        /* <DEDUP_REMOVED lines=20> */
[----:B--2---:R-:W-:Y:S01]  /*0750*/  NOP ;  /* 0x0000000000007918 */ /* 0x004fe20000000000 */
.L_x_10:
[----:B-1----:R-:W-:Y:S05]  /*0760*/  BSYNC.RECONVERGENT B0 ;  /* 0x0000000000007941 */ /* 0x002fea0003800200 */
.L_x_9:
[----:B------:R-:W1:Y:S01]  /*0770*/  SHFL.IDX PT, R2, R92, RZ, 0x1f ;  /* 0x00001fff5c027589 */ /* 0x000e6200000e0000 */
[----:B------:R-:W-:Y:S01]  /*0780*/  NOP ;  /* 0x0000000000007918 */ /* 0x000fe20000000000 */
[----:B-1----:R-:W-:-:S13]  /*0790*/  ISETP.NE.AND P0, PT, R2, 0x1, PT ;  /* 0x000000010200780c */ /* 0x002fda0003f05270 */
[----:B------:R-:W-:Y:S05]  /*07a0*/  @P0 BRA `(.L_x_11) ;  /* 0x0000000000580947 */ /* 0x000fea0003800000 */
[----:B------:R-:W1:Y:S01]  /*07b0*/  S2UR UR7, SR_CgaCtaId ;  /* 0x00000000000779c3 */ /* 0x000e620000008800 */
[----:B------:R-:W-:Y:S01]  /*07c0*/  UMOV UR9, 0x400 ;  /* 0x0000040000097882 */ /* 0x000fe20000000000 */
[----:B------:R-:W-:Y:S01]  /*07d0*/  UMOV UR5, 0x20 ;  /* 0x0000002000057882 */ /* 0x000fe20000000000 */
[----:B------:R-:W-:Y:S01]  /*07e0*/  UMOV UR4, 0x80 ;  /* 0x0000008000047882 */ /* 0x000fe20000000000 */
[----:B------:R-:W-:-:S04]  /*07f0*/  UIADD3 UR10, UPT, UPT, -UR5, 0x100000, URZ ;  /* 0x00100000050a7890 */ /* 0x000fc8000fffe1ff */
[----:B------:R-:W-:Y:S02]  /*0800*/  USHF.L.U32 UR11, UR10, 0xb, URZ ;  /* 0x0000000b0a0b7899 */ /* 0x000fe400080006ff */
[----:B------:R-:W-:Y:S02]  /*0810*/  USHF.L.U32 UR10, UR10, 0x1, URZ ;  /* 0x000000010a0a7899 */ /* 0x000fe400080006ff */
[----:B------:R-:W-:-:S04]  /*0820*/  UIADD3 UR4, UPT, UPT, -UR4, 0x100000, URZ ;  /* 0x0010000004047890 */ /* 0x000fc8000fffe1ff */
[----:B------:R-:W-:Y:S02]  /*0830*/  USHF.L.U32 UR5, UR4, 0xb, URZ ;  /* 0x0000000b04057899 */ /* 0x000fe400080006ff */
[----:B------:R-:W-:Y:S01]  /*0840*/  USHF.L.U32 UR4, UR4, 0x1, URZ ;  /* 0x0000000104047899 */ /* 0x000fe200080006ff */
[----:B------:R-:W-:Y:S01]  /*0850*/  ELECT P0, URZ, PT ;  /* 0x0000000000ff782f */ /* 0x000fe20003800000 */
[----:B-1----:R-:W-:Y:S01]  /*0860*/  ULEA UR7, UR7, UR9, 0x18 ;  /* 0x0000000907077291 */ /* 0x002fe2000f8ec0ff */
[----:B------:R-:W1:Y:S11]  /*0870*/  FENCE.VIEW.ASYNC.S ;  /* 0x00000000000073c6 */ /* 0x000e760000000000 */
[----:B-1----:R1:W2:Y:S01]  /*0880*/  SYNCS.EXCH.64 URZ, [UR7+0xc0], UR10 ;  /* 0x0000c00a07ff75b2 */ /* 0x0022a20008000100 */
[----:B------:R1:W1:Y:S01]  /*0890*/  SYNCS.EXCH.64 URZ, [UR7+0xe0], UR4 ;  /* 0x0000e00407ff75b2 */ /* 0x0002620008000100 */
[----:B------:R1:W1:Y:S01]  /*08a0*/  SYNCS.EXCH.64 URZ, [UR7+0xc8], UR10 ;  /* 0x0000c80a07ff75b2 */ /* 0x0002620008000100 */
[----:B------:R1:W1:Y:S01]  /*08b0*/  SYNCS.EXCH.64 URZ, [UR7+0xe8], UR4 ;  /* 0x0000e80407ff75b2 */ /* 0x0002620008000100 */
[----:B------:R1:W1:Y:S01]  /*08c0*/  SYNCS.EXCH.64 URZ, [UR7+0xd0], UR10 ;  /* 0x0000d00a07ff75b2 */ /* 0x0002620008000100 */
[----:B------:R1:W1:Y:S01]  /*08d0*/  SYNCS.EXCH.64 URZ, [UR7+0xf0], UR4 ;  /* 0x0000f00407ff75b2 */ /* 0x0002620008000100 */
[----:B------:R1:W1:Y:S01]  /*08e0*/  SYNCS.EXCH.64 URZ, [UR7+0xd8], UR10 ;  /* 0x0000d80a07ff75b2 */ /* 0x0002620008000100 */
[----:B------:R1:W1:Y:S01]  /*08f0*/  SYNCS.EXCH.64 URZ, [UR7+0xf8], UR4 ;  /* 0x0000f80407ff75b2 */ /* 0x0002620008000100 */
[----:B------:R-:W-:Y:S01]  /*0900*/  NOP ;  /* 0x0000000000007918 */ /* 0x000fe20000000000 */
.L_x_11:
[----:B------:R-:W3:Y:S01]  /*0910*/  SHFL.IDX PT, R2, R92, RZ, 0x1f ;  /* 0x00001fff5c027589 */ /* 0x000ee200000e0000 */
[----:B------:R-:W-:Y:S01]  /*0920*/  NOP ;  /* 0x0000000000007918 */ /* 0x000fe20000000000 */
[----:B---3--:R-:W-:-:S13]  /*0930*/  ISETP.NE.AND P0, PT, R2, 0x3, PT ;  /* 0x000000030200780c */ /* 0x008fda0003f05270 */
[----:B------:R-:W-:Y:S05]  /*0940*/  @P0 BRA `(.L_x_12) ;  /* 0x0000000000300947 */ /* 0x000fea0003800000 */
[----:B-1----:R-:W1:Y:S01]  /*0950*/  S2UR UR5, SR_CgaCtaId ;  /* 0x00000000000579c3 */ /* 0x002e620000008800 */
[----:B------:R-:W-:Y:S01]  /*0960*/  UMOV UR7, 0x400 ;  /* 0x0000040000077882 */ /* 0x000fe20000000000 */
[----:B------:R-:W-:Y:S01]  /*0970*/  UMOV UR4, 0x20 ;  /* 0x0000002000047882 */ /* 0x000fe20000000000 */
[----:B------:R-:W-:Y:S01]  /*0980*/  ELECT P0, URZ, PT ;  /* 0x0000000000ff782f */ /* 0x000fe20003800000 */
[----:B------:R-:W-:-:S04]  /*0990*/  UIADD3 UR10, UPT, UPT, -UR4, 0x100000, URZ ;  /* 0x00100000040a7890 */ /* 0x000fc8000fffe1ff */
[----:B------:R-:W-:Y:S02]  /*09a0*/  USHF.L.U32 UR11, UR10, 0xb, URZ ;  /* 0x0000000b0a0b7899 */ /* 0x000fe400080006ff */
[----:B------:R-:W-:Y:S02]  /*09b0*/  USHF.L.U32 UR10, UR10, 0x1, URZ ;  /* 0x000000010a0a7899 */ /* 0x000fe400080006ff */
[----:B-1----:R-:W-:Y:S01]  /*09c0*/  ULEA UR5, UR5, UR7, 0x18 ;  /* 0x0000000705057291 */ /* 0x002fe2000f8ec0ff */
[----:B------:R-:W1:Y:S11]  /*09d0*/  FENCE.VIEW.ASYNC.S ;  /* 0x00000000000073c6 */ /* 0x000e760000000000 */
[----:B-1----:R3:W1:Y:S01]  /*09e0*/  SYNCS.EXCH.64 URZ, [UR5+0x100], UR10 ;  /* 0x0001000a05ff75b2 */ /* 0x0026620008000100 */
[----:B------:R3:W1:Y:S02]  /*09f0*/  SYNCS.EXCH.64 URZ, [UR5+0x108], UR10 ;  /* 0x0001080a05ff75b2 */ /* 0x0006640008000100 */
[----:B---3--:R-:W-:Y:S01]  /*0a00*/  NOP ;  /* 0x0000000000007918 */ /* 0x008fe20000000000 */
.L_x_12:
[----:B------:R-:W3:Y:S01]  /*0a10*/  SHFL.IDX PT, R2, R92, RZ, 0x1f ;  /* 0x00001fff5c027589 */ /* 0x000ee200000e0000 */
[----:B------:R-:W-:Y:S01]  /*0a20*/  NOP ;  /* 0x0000000000007918 */ /* 0x000fe20000000000 */
[----:B---3--:R-:W-:-:S13]  /*0a30*/  ISETP.NE.AND P0, PT, R2, 0x4, PT ;  /* 0x000000040200780c */ /* 0x008fda0003f05270 */
[----:B------:R-:W-:Y:S05]  /*0a40*/  @P0 BRA `(.L_x_13) ;  /* 0x00000000004c0947 */ /* 0x000fea0003800000 */
[----:B-1----:R-:W1:Y:S01]  /*0a50*/  S2UR UR5, SR_CgaCtaId ;  /* 0x00000000000579c3 */ /* 0x002e620000008800 */
[----:B------:R-:W-:Y:S01]  /*0a60*/  UMOV UR9, 0x100 ;  /* 0x0000010000097882 */ /* 0x000fe20000000000 */
[----:B------:R-:W-:Y:S01]  /*0a70*/  UMOV UR7, 0x400 ;  /* 0x0000040000077882 */ /* 0x000fe20000000000 */
[----:B------:R-:W-:Y:S01]  /*0a80*/  USEL UR9, UR9, 0xe0, UP2 ;  /* 0x000000e009097887 */ /* 0x000fe20009000000 */
[----:B------:R-:W-:Y:S01]  /*0a90*/  UMOV UR4, 0x1 ;  /* 0x0000000100047882 */ /* 0x000fe20000000000 */
[----:B------:R-:W-:Y:S01]  /*0aa0*/  ELECT P0, URZ, PT ;  /* 0x0000000000ff782f */ /* 0x000fe20003800000 */
[----:B------:R-:W-:-:S04]  /*0ab0*/  UIADD3 UR10, UPT, UPT, -UR4, 0x100000, URZ ;  /* 0x00100000040a7890 */ /* 0x000fc8000fffe1ff */
[----:B------:R-:W-:Y:S02]  /*0ac0*/  USHF.L.U32 UR11, UR10, 0xb, URZ ;  /* 0x0000000b0a0b7899 */ /* 0x000fe400080006ff */
[----:B------:R-:W-:Y:S02]  /*0ad0*/  USHF.L.U32 UR10, UR10, 0x1, URZ ;  /* 0x000000010a0a7899 */ /* 0x000fe400080006ff */
[----:B------:R-:W-:-:S04]  /*0ae0*/  UIADD3 UR12, UPT, UPT, -UR9, 0x100000, URZ ;  /* 0x00100000090c7890 */ /* 0x000fc8000fffe1ff */
[----:B------:R-:W-:Y:S02]  /*0af0*/  USHF.L.U32 UR13, UR12, 0xb, URZ ;  /* 0x0000000b0c0d7899 */ /* 0x000fe400080006ff */
[----:B------:R-:W-:Y:S02]  /*0b00*/  USHF.L.U32 UR12, UR12, 0x1, URZ ;  /* 0x000000010c0c7899 */ /* 0x000fe400080006ff */
[----:B-1----:R-:W-:Y:S01]  /*0b10*/  ULEA UR5, UR5, UR7, 0x18 ;  /* 0x0000000705057291 */ /* 0x002fe2000f8ec0ff */
[----:B------:R-:W1:Y:S11]  /*0b20*/  FENCE.VIEW.ASYNC.S ;  /* 0x00000000000073c6 */ /* 0x000e760000000000 */
[----:B-1----:R3:W1:Y:S01]  /*0b30*/  SYNCS.EXCH.64 URZ, [UR5+0x110], UR10 ;  /* 0x0001100a05ff75b2 */ /* 0x0026620008000100 */
[----:B------:R3:W1:Y:S01]  /*0b40*/  SYNCS.EXCH.64 URZ, [UR5+0x120], UR12 ;  /* 0x0001200c05ff75b2 */ /* 0x0006620008000100 */
[----:B------:R3:W1:Y:S01]  /*0b50*/  SYNCS.EXCH.64 URZ, [UR5+0x118], UR10 ;  /* 0x0001180a05ff75b2 */ /* 0x0006620008000100 */
[----:B------:R3:W1:Y:S02]  /*0b60*/  SYNCS.EXCH.64 URZ, [UR5+0x128], UR12 ;  /* 0x0001280c05ff75b2 */ /* 0x0006640008000100 */
[----:B---3--:R-:W-:Y:S01]  /*0b70*/  NOP ;  /* 0x0000000000007918 */ /* 0x008fe20000000000 */
.L_x_13:
[----:B------:R-:W3:Y:S01]  /*0b80*/  SHFL.IDX PT, R2, R92, RZ, 0x1f ;  /* 0x00001fff5c027589 */ /* 0x000ee200000e0000 */
[----:B------:R-:W-:Y:S01]  /*0b90*/  NOP ;  /* 0x0000000000007918 */ /* 0x000fe20000000000 */
[----:B---3--:R-:W-:-:S13]  /*0ba0*/  ISETP.NE.AND P0, PT, R2, 0x5, PT ;  /* 0x000000050200780c */ /* 0x008fda0003f05270 */
[----:B------:R-:W-:Y:S05]  /*0bb0*/  @P0 BRA `(.L_x_14) ;  /* 0x0000000000580947 */ /* 0x000fea0003800000 */
[----:B-1----:R-:W1:Y:S01]  /*0bc0*/  S2UR UR7, SR_CgaCtaId ;  /* 0x00000000000779c3 */ /* 0x002e620000008800 */
        /* <DEDUP_REMOVED lines=12> */
[----:B-1----:R3:W1:Y:S01]  /*0c90*/  SYNCS.EXCH.64 URZ, [UR7+0x130], UR10 ;  /* 0x0001300a07ff75b2 */ /* 0x0026620008000100 */
[----:B------:R3:W1:Y:S01]  /*0ca0*/  SYNCS.EXCH.64 URZ, [UR7+0x150], UR4 ;  /* 0x0001500407ff75b2 */ /* 0x0006620008000100 */
[----:B------:R3:W1:Y:S01]  /*0cb0*/  SYNCS.EXCH.64 URZ, [UR7+0x138], UR10 ;  /* 0x0001380a07ff75b2 */ /* 0x0006620008000100 */
[----:B------:R3:W1:Y:S01]  /*0cc0*/  SYNCS.EXCH.64 URZ, [UR7+0x158], UR4 ;  /* 0x0001580407ff75b2 */ /* 0x0006620008000100 */
[----:B------:R3:W1:Y:S01]  /*0cd0*/  SYNCS.EXCH.64 URZ, [UR7+0x140], UR10 ;  /* 0x0001400a07ff75b2 */ /* 0x0006620008000100 */
[----:B------:R3:W1:Y:S01]  /*0ce0*/  SYNCS.EXCH.64 URZ, [UR7+0x160], UR4 ;  /* 0x0001600407ff75b2 */ /* 0x0006620008000100 */
[----:B------:R3:W1:Y:S01]  /*0cf0*/  SYNCS.EXCH.64 URZ, [UR7+0x148], UR10 ;  /* 0x0001480a07ff75b2 */ /* 0x0006620008000100 */
[----:B------:R3:W1:Y:S02]  /*0d00*/  SYNCS.EXCH.64 URZ, [UR7+0x168], UR4 ;  /* 0x0001680407ff75b2 */ /* 0x0006640008000100 */
[----:B---3--:R-:W-:Y:S01]  /*0d10*/  NOP ;  /* 0x0000000000007918 */ /* 0x008fe20000000000 */
.L_x_14:
        /* <DEDUP_REMOVED lines=18> */
.L_x_15:
[----:B-1----:R-:W1:Y:S01]  /*0e40*/  S2UR UR5, SR_CTAID.X ;  /* 0x00000000000579c3 */ /* 0x002e620000002500 */
[----:B------:R-:W-:-:S05]  /*0e50*/  CS2R.32 R87, SR_CgaSize ;  /* 0x0000000000577805 */ /* 0x000fca0000008a00 */
[----:B------:R-:W-:-:S05]  /*0e60*/  IMAD R87, R87, -0xa0, RZ ;  /* 0xffffff6057577824 */ /* 0x000fca00078e02ff */
[----:B------:R-:W-:-:S14]  /*0e70*/  R2UR UR9, R87 ;  /* 0x00000000570972ca */ /* 0x000fdc00000e0000 */
[----:B------:R-:W3:Y:S01]  /*0e80*/  LDCU UR9, c[0x0][UR9+0x2b0] ;  /* 0x00005600090977ac */ /* 0x000ee20008000800 */
[----:B------:R-:W-:Y:S01]  /*0e90*/  NOP ;  /* 0x0000000000007918 */ /* 0x000fe20000000000 */
[----:B------:R-:W-:-:S05]  /*0ea0*/  CS2R.32 R87, SR_CgaSize ;  /* 0x0000000000577805 */ /* 0x000fca0000008a00 */
[----:B------:R-:W-:-:S05]  /*0eb0*/  IMAD R87, R87, -0xa0, RZ ;  /* 0xffffff6057577824 */ /* 0x000fca00078e02ff */
[----:B------:R-:W-:-:S14]  /*0ec0*/  R2UR UR7, R87 ;  /* 0x00000000570772ca */ /* 0x000fdc00000e0000 */
[----:B------:R-:W2:Y:S01]  /*0ed0*/  LDCU UR7, c[0x0][UR7+0x2b4] ;  /* 0x00005680070777ac */ /* 0x000ea20008000800 */
[----:B------:R-:W4:Y:S08]  /*0ee0*/  S2UR UR4, SR_CTAID.Y ;  /* 0x00000000000479c3 */ /* 0x000f300000002600 */
[----:B------:R-:W2:Y:S01]  /*0ef0*/  LDC R10, c[0x0][0xb24] ;  /* 0x0002c900ff0a7b82 */ /* 0x000ea20000000800 */
[----:B-1----:R-:W-:-:S02]  /*0f00*/  I2FP.F32.U32 R87, UR5 ;  /* 0x0000000500577c45 */ /* 0x002fc40008201000 */
[----:B------:R-:W-:-:S05]  /*0f10*/  CS2R.32 R3, SR_CgaSize ;  /* 0x0000000000037805 */ /* 0x000fca0000008a00 */
[----:B------:R-:W-:-:S06]  /*0f20*/  IMAD R3, R3, -0xa0, RZ ;  /* 0xffffff6003037824 */ /* 0x000fcc00078e02ff */
[----:B------:R-:W1:Y:S01]  /*0f30*/  LDC R3, c[0x0][R3+0x2a0] ;  /* 0x0000a80003037b82 */ /* 0x000e620000000800 */
[----:B------:R-:W-:Y:S01]  /*0f40*/  MOV R15, UR5 ;  /* 0x00000005000f7c02 */ /* 0x000fe20008000f00 */
[----:B---3--:R-:W-:Y:S01]  /*0f50*/  FMUL R87, R87, UR9 ;  /* 0x0000000957577c20 */ /* 0x008fe20008400000 */
[----:B----4-:R-:W-:Y:S02]  /*0f60*/  I2FP.F32.U32 R86, UR4 ;  /* 0x0000000400567c45 */ /* 0x010fe40008201000 */
[----:B------:R-:W-:-:S05]  /*0f70*/  CS2R.32 R2, SR_CgaSize ;  /* 0x0000000000027805 */ /* 0x000fca0000008a00 */
[----:B------:R-:W-:-:S06]  /*0f80*/  IMAD R2, R2, -0xa0, RZ ;  /* 0xffffff6002027824 */ /* 0x000fcc00078e02ff */
[----:B------:R-:W3:Y:S01]  /*0f90*/  LDC R2, c[0x0][R2+0x2a4] ;  /* 0x0000a90002027b82 */ /* 0x000ee20000000800 */
[----:B------:R-:W-:Y:S01]  /*0fa0*/  MOV R14, UR4 ;  /* 0x00000004000e7c02 */ /* 0x000fe20008000f00 */
[----:B------:R-:W4:Y:S01]  /*0fb0*/  F2I.U32.TRUNC.NTZ R87, R87 ;  /* 0x0000005700577305 */ /* 0x000f22000020f000 */
[----:B--2---:R-:W-:-:S05]  /*0fc0*/  FMUL R86, R86, UR7 ;  /* 0x0000000756567c20 */ /* 0x004fca0008400000 */
[----:B------:R-:W-:Y:S01]  /*0fd0*/  BAR.SYNC.DEFER_BLOCKING 0x0 ;  /* 0x0000000000007b1d */ /* 0x000fe20000010000 */
[----:B------:R-:W-:-:S05]  /*0fe0*/  ISETP.GE.AND P0, PT, R10, 0x1, PT ;  /* 0x000000010a00780c */ /* 0x000fca0003f06270 */
[----:B------:R-:W2:Y:S02]  /*0ff0*/  F2I.U32.TRUNC.NTZ R86, R86 ;  /* 0x0000005600567305 */ /* 0x000ea4000020f000 */
[----:B------:R-:W3:Y:S01]  /*1000*/  S2UR UR36, SR_CTAID.Z ;  /* 0x00000000002479c3 */ /* 0x000ee20000002700 */
[----:B----4-:R-:W-:-:S05]  /*1010*/  IADD3 R87, PT, PT, -R87, RZ, RZ ;  /* 0x000000ff57577210 */ /* 0x010fca0007ffe1ff */
[----:B-1----:R-:W-:Y:S01]  /*1020*/  IMAD R87, R3, R87, UR5 ;  /* 0x0000000503577e24 */ /* 0x002fe2000f8e0257 */
[----:B--2---:R-:W-:-:S05]  /*1030*/  IADD3 R86, PT, PT, -R86, RZ, RZ ;  /* 0x000000ff56567210 */ /* 0x004fca0007ffe1ff */
[----:B---3--:R-:W-:Y:S01]  /*1040*/  IMAD R86, R2, R86, UR4 ;  /* 0x0000000402567e24 */ /* 0x008fe2000f8e0256 */
[----:B------:R-:W-:Y:S06]  /*1050*/  @!P0 BRA `(.L_x_16) ;  /* 0x0000000000b88947 */ /* 0x000fec0003800000 */
[----:B------:R-:W1:Y:S01]  /*1060*/  LDC.64 R4, c[0x0][0xb18] ;  /* 0x0002c600ff047b82 */ /* 0x000e620000000a00 */
[----:B------:R-:W-:-:S07]  /*1070*/  ISETP.NE.AND P0, PT, R10, 0x1, PT ;  /* 0x000000010a00780c */ /* 0x000fce0003f05270 */
[----:B------:R-:W2:Y:S08]  /*1080*/  LDC R9, c[0x0][0xb0c] ;  /* 0x0002c300ff097b82 */ /* 0x000eb00000000800 */
[----:B------:R-:W3:Y:S08]  /*1090*/  LDC R12, c[0x0][0x370] ;  /* 0x0000dc00ff0c7b82 */ /* 0x000ef00000000800 */
[----:B------:R-:W4:Y:S01]  /*10a0*/  LDC R11, c[0x0][0x374] ;  /* 0x0000dd00ff0b7b82 */ /* 0x000f220000000800 */
[----:B-1----:R-:W-:-:S07]  /*10b0*/  ISETP.NE.AND P1, PT, R4, 0x1, PT ;  /* 0x000000010400780c */ /* 0x002fce0003f25270 */
[----:B------:R-:W3:Y:S01]  /*10c0*/  LDC.64 R6, c[0x0][0xb10] ;  /* 0x0002c400ff067b82 */ /* 0x000ee20000000a00 */
[----:B--2---:R-:W-:-:S07]  /*10d0*/  ISETP.NE.AND P2, PT, R9, 0x1, PT ;  /* 0x000000010900780c */ /* 0x004fce0003f45270 */
[----:B------:R-:W1:Y:S08]  /*10e0*/  LDC R8, c[0x0][0xb20] ;  /* 0x0002c800ff087b82 */ /* 0x000e700000000800 */
[----:B------:R-:W2:Y:S01]  /*10f0*/  LDC.64 R2, c[0x0][0xb28] ;  /* 0x0002ca00ff027b82 */ /* 0x000ea20000000a00 */
[----:B----4-:R-:W-:-:S04]  /*1100*/  IMAD.HI.U32 R13, R11, R5, RZ ;  /* 0x000000050b0d7227 */ /* 0x010fc800078e00ff */
[----:B------:R-:W-:-:S04]  /*1110*/  IMAD.HI.U32 R5, R14, R5, RZ ;  /* 0x000000050e057227 */ /* 0x000fc800078e00ff */
[----:B---3--:R-:W-:-:S05]  /*1120*/  IMAD.HI.U32 R16, R12, R6, RZ ;  /* 0x000000060c107227 */ /* 0x008fca00078e00ff */
[-C--:B------:R-:W-:Y:S01]  /*1130*/  @P2 SHF.R.U32.HI R12, RZ, R7.reuse, R16 ;  /* 0x00000007ff0c2219 */ /* 0x080fe20000011610 */
[----:B------:R-:W-:Y:S01]  /*1140*/  IMAD.HI.U32 R16, R15, R6, RZ ;  /* 0x000000060f107227 */ /* 0x000fe200078e00ff */
[-C--:B-1----:R-:W-:Y:S02]  /*1150*/  @P1 SHF.R.U32.HI R11, RZ, R8.reuse, R13 ;  /* 0x00000008ff0b1219 */ /* 0x082fe4000001160d */
[----:B------:R-:W-:Y:S02]  /*1160*/  SHF.R.U32.HI R5, RZ, R8, R5 ;  /* 0x00000008ff057219 */ /* 0x000fe40000011605 */
[----:B------:R-:W-:Y:S02]  /*1170*/  SHF.R.U32.HI R16, RZ, R7, R16 ;  /* 0x00000007ff107219 */ /* 0x000fe40000011610 */
[----:B------:R-:W-:Y:S01]  /*1180*/  SEL R5, R14, R5, !P1 ;  /* 0x000000050e057207 */ /* 0x000fe20004800000 */
[----:B--2---:R-:W-:Y:S01]  /*1190*/  IMAD.HI.U32 R13, R11, R2, RZ ;  /* 0x000000020b0d7227 */ /* 0x004fe200078e00ff */
[----:B------:R-:W-:-:S03]  /*11a0*/  SEL R16, R15, R16, !P2 ;  /* 0x000000100f107207 */ /* 0x000fc60005000000 */
[----:B------:R-:W-:Y:S01]  /*11b0*/  IMAD.HI.U32 R6, R12, R2, RZ ;  /* 0x000000020c067227 */ /* 0x000fe200078e00ff */
[----:B------:R-:W-:-:S04]  /*11c0*/  @P0 SHF.R.U32.HI R11, RZ, R3, R13 ;  /* 0x00000003ff0b0219 */ /* 0x000fc8000001160d */
[----:B------:R-:W-:Y:S01]  /*11d0*/  @P0 SHF.R.U32.HI R12, RZ, R3, R6 ;  /* 0x00000003ff0c0219 */ /* 0x000fe20000011606 */
[----:B------:R-:W-:-:S04]  /*11e0*/  IMAD R11, R11, R10, RZ ;  /* 0x0000000a0b0b7224 */ /* 0x000fc800078e02ff */
[----:B------:R-:W-:Y:S01]  /*11f0*/  IMAD R6, R12, R10, RZ ;  /* 0x0000000a0c067224 */ /* 0x000fe200078e02ff */
[----:B------:R-:W-:-:S04]  /*1200*/  ISETP.GE.AND P1, PT, R5, R11, PT ;  /* 0x0000000b0500720c */ /* 0x000fc80003f26270 */
[----:B------:R-:W-:Y:S01]  /*1210*/  ISETP.GE.OR P1, PT, R16, R6, P1 ;  /* 0x000000061000720c */ /* 0x000fe20000f26670 */
[----:B------:R-:W-:-:S05]  /*1220*/  IMAD.HI.U32 R6, R5, R2, RZ ;  /* 0x0000000205067227 */ /* 0x000fca00078e00ff */
[----:B------:R-:W-:-:S04]  /*1230*/  SHF.R.U32.HI R6, RZ, R3, R6 ;  /* 0x00000003ff067219 */ /* 0x000fc80000011606 */
[----:B------:R-:W-:-:S03]  /*1240*/  SEL R6, R5, R6, !P0 ;  /* 0x0000000605067207 */ /* 0x000fc60004000000 */
[----:B------:R-:W-:Y:S01]  /*1250*/  @!P1 IMAD.HI.U32 R7, R16, R2, RZ ;  /* 0x0000000210079227 */ /* 0x000fe200078e00ff */
[----:B------:R-:W-:-:S04]  /*1260*/  IADD3 R2, PT, PT, -R6, RZ, RZ ;  /* 0x000000ff06027210 */ /* 0x000fc80007ffe1ff */
[----:B------:R-:W-:Y:S01]  /*1270*/  @!P1 SHF.R.U32.HI R3, RZ, R3, R7 ;  /* 0x00000003ff039219 */ /* 0x000fe20000011607 */
[----:B------:R-:W-:Y:S01]  /*1280*/  IMAD R2, R10, R2, R5 ;  /* 0x000000020a027224 */ /* 0x000fe200078e0205 */
[----:B------:R-:W-:Y:S02]  /*1290*/  IADD3 R7, PT, PT, -R5, RZ, RZ ;  /* 0x000000ff05077210 */ /* 0x000fe40007ffe1ff */
[----:B------:R-:W-:-:S03]  /*12a0*/  @!P1 SEL R3, R16, R3, !P0 ;  /* 0x0000000310039207 */ /* 0x000fc60004000000 */
[----:B------:R-:W-:Y:S02]  /*12b0*/  IMAD R7, R4, R7, R14 ;  /* 0x0000000704077224 */ /* 0x000fe400078e020e */
[--C-:B------:R-:W-:Y:S02]  /*12c0*/  @!P1 IMAD.IADD R6, R6, 0x1, -R3.reuse ;  /* 0x0000000106069824 */ /* 0x100fe400078e0a03 */
[----:B------:R-:W-:Y:S01]  /*12d0*/  @!P1 IMAD R3, R2, R12, R3 ;  /* 0x0000000c02039224 */ /* 0x000fe200078e0203 */
[----:B------:R-:W-:Y:S01]  /*12e0*/  IADD3 R2, PT, PT, -R16, RZ, RZ ;  /* 0x000000ff10027210 */ /* 0x000fe20007ffe1ff */
[----:B------:R-:W-:Y:S02]  /*12f0*/  @!P1 IMAD R5, R6, R10, R16 ;  /* 0x0000000a06059224 */ /* 0x000fe400078e0210 */
[----:B------:R-:W-:Y:S02]  /*1300*/  @!P1 IMAD.MOV.U32 R16, RZ, RZ, R3 ;  /* 0x000000ffff109224 */ /* 0x000fe400078e0003 */
[----:B------:R-:W-:-:S02]  /*1310*/  IMAD R2, R9, R2, R15 ;  /* 0x0000000209027224 */ /* 0x000fc400078e020f */
[----:B------:R-:W-:Y:S02]  /*1320*/  IMAD R14, R5, R4, R7 ;  /* 0x00000004050e7224 */ /* 0x000fe400078e0207 */
[----:B------:R-:W-:Y:S02]  /*1330*/  IMAD R15, R16, R9, R2 ;  /* 0x00000009100f7224 */ /* 0x000fe400078e0202 */
.L_x_16:
[----:B------:R-:W1:Y:S01]  /*1340*/  LDCU UR4, c[0x0][0xb30] ;  /* 0x00016600ff0477ac */ /* 0x000e620008000800 */
[----:B------:R-:W2:Y:S08]  /*1350*/  S2UR UR37, SR_CgaCtaId ;  /* 0x00000000002579c3 */ /* 0x000eb00000008800 */
[----:B------:R-:W3:Y:S01]  /*1360*/  LDC R40, c[0x0][0xb24] ;  /* 0x0002c900ff287b82 */ /* 0x000ee20000000800 */
[----:B-1----:R-:W-:-:S09]  /*1370*/  UISETP.NE.AND UP1, UPT, UR4, 0x1, UPT ;  /* 0x000000010400788c */ /* 0x002fd2000bf25270 */
[----:B--2---:R-:W-:Y:S05]  /*1380*/  BRA.U UP1, `(.L_x_17) ;  /* 0x0000000101407547 */ /* 0x004fea000b800000 */
[----:B------:R-:W1:Y:S08]  /*1390*/  LDC.64 R4, c[0x0][0xb10] ;  /* 0x0002c400ff047b82 */ /* 0x000e700000000a00 */
[----:B------:R-:W2:Y:S08]  /*13a0*/  LDC.64 R2, c[0x0][0xb18] ;  /* 0x0002c600ff027b82 */ /* 0x000eb00000000a00 */
[----:B------:R-:W4:Y:S08]  /*13b0*/  LDC R6, c[0x0][0xb20] ;  /* 0x0002c800ff067b82 */ /* 0x000f300000000800 */
[----:B------:R-:W3:Y:S01]  /*13c0*/  LDC R7, c[0x0][0xb0c] ;  /* 0x0002c300ff077b82 */ /* 0x000ee20000000800 */
[----:B-1----:R-:W-:-:S05]  /*13d0*/  IMAD.HI.U32 R4, R15, R4, RZ ;  /* 0x000000040f047227 */ /* 0x002fca00078e00ff */
[----:B------:R-:W-:Y:S01]  /*13e0*/  SHF.R.U32.HI R4, RZ, R5, R4 ;  /* 0x00000005ff047219 */ /* 0x000fe20000011604 */
[----:B--2---:R-:W-:Y:S01]  /*13f0*/  IMAD.HI.U32 R3, R14, R3, RZ ;  /* 0x000000030e037227 */ /* 0x004fe200078e00ff */
[----:B------:R-:W-:-:S04]  /*1400*/  ISETP.NE.AND P0, PT, R2, 0x1, PT ;  /* 0x000000010200780c */ /* 0x000fc80003f05270 */
[----:B----4-:R-:W-:-:S04]  /*1410*/  SHF.R.U32.HI R3, RZ, R6, R3 ;  /* 0x00000006ff037219 */ /* 0x010fc80000011603 */
[----:B------:R-:W-:Y:S02]  /*1420*/  SEL R3, R14, R3, !P0 ;  /* 0x000000030e037207 */ /* 0x000fe40004000000 */
[----:B---3--:R-:W-:-:S04]  /*1430*/  ISETP.NE.AND P1, PT, R7, 0x1, PT ;  /* 0x000000010700780c */ /* 0x008fc80003f25270 */
[----:B------:R-:W-:-:S05]  /*1440*/  SEL R4, R15, R4, !P1 ;  /* 0x000000040f047207 */ /* 0x000fca0004800000 */
[----:B------:R-:W-:Y:S02]  /*1450*/  IMAD.IADD R5, R3, 0x1, -R4 ;  /* 0x0000000103057824 */ /* 0x000fe400078e0a04 */
[----:B------:R-:W-:Y:S02]  /*1460*/  IMAD.IADD R3, R4, 0x1, -R3 ;  /* 0x0000000104037824 */ /* 0x000fe400078e0a03 */
[----:B------:R-:W-:Y:S02]  /*1470*/  IMAD R15, R5, R7, R15 ;  /* 0x00000007050f7224 */ /* 0x000fe400078e020f */
[----:B------:R-:W-:-:S07]  /*1480*/  IMAD R14, R3, R2, R14 ;  /* 0x00000002030e7224 */ /* 0x000fce00078e020e */
.L_x_17:
[----:B------:R-:W-:Y:S01]  /*1490*/  BAR.SYNC.DEFER_BLOCKING 0x0 ;  /* 0x0000000000007b1d */ /* 0x000fe20000010000 */
[----:B------:R-:W-:Y:S01]  /*14a0*/  UISETP.NE.AND UP1, UPT, UR8, 0x2, UPT ;  /* 0x000000020800788c */ /* 0x000fe2000bf25270 */
[----:B------:R-:W-:Y:S02]  /*14b0*/  ISETP.NE.OR P5, PT, R0, 0x2, !P5 ;  /* 0x000000020000780c */ /* 0x000fe40006fa5670 */
[----:B------:R-:W-:-:S06]  /*14c0*/  LOP3.LUT R2, R101, 0x1f, RZ, 0xc0, !PT ;  /* 0x0000001f65027812 */ /* 0x000fcc00078ec0ff */
[----:B------:R-:W-:Y:S05]  /*14d0*/  BRA.U UP1, `(.L_x_18) ;  /* 0x0000001501cc7547 */ /* 0x000fea000b800000 */
[----:B------:R-:W1:Y:S01]  /*14e0*/  LDCU UR13, c[0x0][0x38c] ;  /* 0x00007180ff0d77ac */ /* 0x000e620008000800 */
[----:B------:R-:W2:Y:S01]  /*14f0*/  LDC R8, c[0x0][0x370] ;  /* 0x0000dc00ff087b82 */ /* 0x000ea20000000800 */
[----:B------:R-:W-:Y:S01]  /*1500*/  PLOP3.LUT P1, PT, PT, PT, UP2, 0x80, 0x8 ;  /* 0x000000000008781c */ /* 0x000fe20003f2f028 */
[----:B------:R-:W-:Y:S01]  /*1510*/  IMAD.MOV.U32 R17, RZ, RZ, 0x1 ;  /* 0x00000001ff117424 */ /* 0x000fe200078e00ff */
[----:B------:R-:W-:Y:S01]  /*1520*/  ISETP.EQ.OR P4, PT, R2, RZ, P5 ;  /* 0x000000ff0200720c */ /* 0x000fe20002f82670 */
[----:B------:R-:W-:Y:S01]  /*1530*/  IMAD.MOV.U32 R16, RZ, RZ, RZ ;  /* 0x000000ffff107224 */ /* 0x000fe200078e00ff */
[----:B------:R-:W-:Y:S02]  /*1540*/  PLOP3.LUT P1, PT, P1, PT, PT, 0x8, 0x80 ;  /* 0x000000000080781c */ /* 0x000fe40000f2e170 */
[----:B------:R-:W-:Y:S01]  /*1550*/  CS2R R12, SRZ ;  /* 0x00000000000c7805 */ /* 0x000fe2000001ff00 */
[----:B------:R-:W-:Y:S01]  /*1560*/  IMAD.MOV.U32 R11, RZ, RZ, 0x1 ;  /* 0x00000001ff0b7424 */ /* 0x000fe200078e00ff */
[----:B------:R-:W4:Y:S01]  /*1570*/  LDC R0, c[0x0][0x374] ;  /* 0x0000dd00ff007b82 */ /* 0x000f220000000800 */
[----:B------:R-:W2:Y:S01]  /*1580*/  LDCU.64 UR22, c[0x0][0x348] ;  /* 0x00006900ff1677ac */ /* 0x000ea20008000a00 */
[----:B------:R-:W-:Y:S01]  /*1590*/  UMOV UR6, URZ ;  /* 0x000000ff00067c82 */ /* 0x000fe20008000000 */
[----:B-1----:R-:W-:-:S04]  /*15a0*/  UIADD3 UR5, UPT, UPT, UR13, 0x1f, URZ ;  /* 0x0000001f0d057890 */ /* 0x002fc8000fffe0ff */
[----:B------:R-:W-:-:S04]  /*15b0*/  USHF.R.S32.HI UR4, URZ, 0x1f, UR5 ;  /* 0x0000001fff047899 */ /* 0x000fc80008011405 */
[----:B------:R-:W-:-:S04]  /*15c0*/  ULEA.HI UR4, UR4, UR5, URZ, 0x5 ;  /* 0x0000000504047291 */ /* 0x000fc8000f8f28ff */
[----:B------:R-:W-:Y:S02]  /*15d0*/  USHF.R.S32.HI UR15, URZ, 0x5, UR4 ;  /* 0x00000005ff0f7899 */ /* 0x000fe40008011404 */
[----:B------:R-:W-:Y:S02]  /*15e0*/  UIADD3 UR4, UPT, UPT, UR13, -0x1, URZ ;  /* 0xffffffff0d047890 */ /* 0x000fe4000fffe0ff */
[----:B------:R-:W-:Y:S02]  /*15f0*/  UISETP.LT.U32.AND UP0, UPT, UR15, 0xc, UPT ;  /* 0x0000000c0f00788c */ /* 0x000fe4000bf01070 */
[----:B------:R-:W-:Y:S02]  /*1600*/  UISETP.GE.U32.AND UP1, UPT, UR4, -0x3f, UPT ;  /* 0xffffffc10400788c */ /* 0x000fe4000bf26070 */
[----:B------:R-:W-:Y:S02]  /*1610*/  USEL UR14, UR15, 0xc, UP0 ;  /* 0x0000000c0f0e7887 */ /* 0x000fe40008000000 */
[----:B------:R-:W-:-:S02]  /*1620*/  UIADD3 UR13, UPT, UPT, UR13, 0x3e, URZ ;  /* 0x0000003e0d0d7890 */ /* 0x000fc4000fffe0ff */
[----:B------:R-:W-:Y:S02]  /*1630*/  UIADD3 UR5, UPT, UPT, UR14, -0x1, URZ ;  /* 0xffffffff0e057890 */ /* 0x000fe4000fffe0ff */
[----:B------:R-:W-:-:S03]  /*1640*/  UIADD3 UR7, UPT, UPT, UR15, -UR14, URZ ;  /* 0x8000000e0f077290 */ /* 0x000fc6000fffe0ff */
[----:B------:R-:W-:-:S04]  /*1650*/  @UP1 UIADD3 UR5, UPT, UPT, UR14, URZ, URZ ;  /* 0x000000ff0e051290 */ /* 0x000fc8000fffe0ff */
[----:B--2---:R-:W-:-:S12]  /*1660*/  UIADD3 UR5, UPT, UPT, UR5, 0x1, URZ ;  /* 0x0000000105057890 */ /* 0x004fd8000fffe0ff */
.L_x_36:
[----:B------:R-:W-:Y:S01]  /*1670*/  UISETP.NE.AND UP0, UPT, UR37, URZ, UPT ;  /* 0x000000ff2500728c */ /* 0x000fe2000bf05270 */
[----:B------:R-:W1:Y:S08]  /*1680*/  S2UR UR37, SR_CgaCtaId ;  /* 0x00000000002579c3 */ /* 0x000e700000008800 */
[----:B------:R-:W-:Y:S05]  /*1690*/  BRA.U UP0, `(.L_x_19) ;  /* 0x0000000100347547 */ /* 0x000fea000b800000 */
[----:B------:R-:W2:Y:S01]  /*16a0*/  S2R R2, SR_CgaCtaId ;  /* 0x0000000000027919 */ /* 0x000ea20000008800 */
[----:B------:R-:W-:-:S04]  /*16b0*/  MOV R3, 0x400 ;  /* 0x0000040000037802 */ /* 0x000fc80000000f00 */
[----:B--2---:R-:W-:Y:S02]  /*16c0*/  LEA R2, R2, R3, 0x18 ;  /* 0x0000000302027211 */ /* 0x004fe400078ec0ff */
[----:B------:R-:W-:-:S03]  /*16d0*/  SHF.L.U32 R3, R11, 0x1f, RZ ;  /* 0x0000001f0b037819 */ /* 0x000fc600000006ff */
[----:B------:R-:W-:-:S04]  /*16e0*/  IMAD R2, R12, 0x8, R2 ;  /* 0x000000080c027824 */ /* 0x000fc800078e0202 */
[----:B------:R-:W2:Y:S02]  /*16f0*/  SYNCS.PHASECHK.TRANS64.TRYWAIT P0, [R2+URZ+0x180], R3 ;  /* 0x00018003020075a7 */ /* 0x000ea400080011ff */
[----:B--2---:R-:W-:Y:S05]  /*1700*/  @!P0 BRA `(.L_x_20) ;  /* 0x0000007800ec8947 */ /* 0x004fea0003800000 */
.L_x_140:
[----:B------:R-:W-:Y:S01]  /*1710*/  VIADD R12, R12, 0x1 ;  /* 0x000000010c0c7836 */ /* 0x000fe20000000000 */
[----:B------:R2:W-:Y:S04]  /*1720*/  SYNCS.ARRIVE.TRANS64.A1T0 RZ, [R2+URZ+0x170], RZ ;  /* 0x000170ff02ff79a7 */ /* 0x0005e800081000ff */
[----:B------:R-:W-:-:S04]  /*1730*/  ISETP.NE.AND P0, PT, R12, 0x2, PT ;  /* 0x000000020c00780c */ /* 0x000fc80003f05270 */
[----:B------:R-:W-:Y:S02]  /*1740*/  SEL R12, R12, RZ, P0 ;  /* 0x000000ff0c0c7207 */ /* 0x000fe40000000000 */
[----:B--2---:R-:W-:-:S04]  /*1750*/  SEL R2, RZ, 0x1, P0 ;  /* 0x00000001ff027807 */ /* 0x004fc80000000000 */
[----:B------:R-:W-:-:S07]  /*1760*/  LOP3.LUT R11, R11, R2, RZ, 0x3c, !PT ;  /* 0x000000020b0b7212 */ /* 0x000fce00078e3cff */
.L_x_19:
[----:B------:R-:W-:Y:S01]  /*1770*/  UMOV UR4, 0x400 ;  /* 0x0000040000047882 */ /* 0x000fe20000000000 */
[----:B------:R-:W-:Y:S01]  /*1780*/  SHF.L.U32 R2, R17, 0x1f, RZ ;  /* 0x0000001f11027819 */ /* 0x000fe200000006ff */
[----:B-1----:R-:W-:Y:S01]  /*1790*/  ULEA UR4, UR37, UR4, 0x18 ;  /* 0x0000000425047291 */ /* 0x002fe2000f8ec0ff */
[----:B------:R-:W-:Y:S01]  /*17a0*/  R2UR UR34, R15 ;  /* 0x000000000f2272ca */ /* 0x000fe200000e0000 */
[----:B------:R-:W-:Y:S01]  /*17b0*/  UISETP.GE.U32.AND UP0, UPT, UR13, 0x3f, UPT ;  /* 0x0000003f0d00788c */ /* 0x000fe2000bf06070 */
[----:B------:R-:W-:Y:S01]  /*17c0*/  R2UR UR18, R14 ;  /* 0x000000000e1272ca */ /* 0x000fe200000e0000 */
[----:B------:R-:W-:Y:S01]  /*17d0*/  ULEA UR8, UR6, UR4, 0x3 ;  /* 0x0000000406087291 */ /* 0x000fe2000f8e18ff */
[----:B------:R-:W-:-:S08]  /*17e0*/  UMOV UR21, URZ ;  /* 0x000000ff00157c82 */ /* 0x000fd00008000000 */
[----:B------:R1:W2:Y:S01]  /*17f0*/  SYNCS.PHASECHK.TRANS64.TRYWAIT P0, [UR8+0x60], R2 ;  /* 0x00006002ff0075a7 */ /* 0x0002a20008001108 */
[----:B------:R-:W-:Y:S02]  /*1800*/  USHF.L.U32 UR34, UR34, 0x7, URZ ;  /* 0x0000000722227899 */ /* 0x000fe400080006ff */
[----:B------:R-:W-:Y:S01]  /*1810*/  USHF.L.U32 UR18, UR18, 0x7, URZ ;  /* 0x0000000712127899 */ /* 0x000fe200080006ff */
[----:B------:R-:W-:Y:S11]  /*1820*/  BRA.U !UP0, `(.L_x_21) ;  /* 0x0000000108d47547 */ /* 0x000ff6000b800000 */
[----:B------:R-:W-:Y:S02]  /*1830*/  UIADD3 UR26, UPT, UPT, UR34, 0x40, URZ ;  /* 0x00000040221a7890 */ /* 0x000fe4000fffe0ff */
[----:B------:R-:W-:Y:S01]  /*1840*/  UIADD3 UR10, UPT, UPT, UR18, 0x40, URZ ;  /* 0x00000040120a7890 */ /* 0x000fe2000fffe0ff */
[----:B------:R-:W-:Y:S01]  /*1850*/  UMOV UR29, URZ ;  /* 0x000000ff001d7c82 */ /* 0x000fe20008000000 */
[----:B------:R-:W-:-:S10]  /*1860*/  UMOV UR42, UR6 ;  /* 0x00000006002a7c82 */ /* 0x000fd40008000000 */
.L_x_26:
[----:B-1----:R-:W-:Y:S01]  /*1870*/  ULEA UR33, UR42, UR4, 0x3 ;  /* 0x000000042a217291 */ /* 0x002fe2000f8e18ff */
[----:B--2---:R-:W-:Y:S01]  /*1880*/  @!P5 MOV R3, 0x4000 ;  /* 0x000040000003d802 */ /* 0x004fe20000000f00 */
[----:B--2---:R-:W-:Y:S10]  /*1890*/  @P0 BRA `(.L_x_22) ;  /* 0x00000000000c0947 */ /* 0x004ff40003800000 */
[----:B------:R-:W-:-:S04]  /*18a0*/  SHF.L.U32 R4, R17, 0x1f, RZ ;  /* 0x0000001f11047819 */ /* 0x000fc800000006ff */
[----:B------:R-:W2:Y:S02]  /*18b0*/  SYNCS.PHASECHK.TRANS64.TRYWAIT P0, [UR33+0x60], R4 ;  /* 0x00006004ff0075a7 */ /* 0x000ea40008001121 */
[----:B--2---:R-:W-:Y:S05]  /*18c0*/  @!P0 BRA `(.L_x_23) ;  /* 0x0000007800908947 */ /* 0x004fea0003800000 */
.L_x_22:
[----:B------:R2:W-:Y:S01]  /*18d0*/  @!P5 SYNCS.ARRIVE.TRANS64 RZ, [UR33], R3 ;  /* 0x00000003ffffd9a7 */ /* 0x0005e20008000021 */
[----:B------:R-:W-:Y:S04]  /*18e0*/  BSSY.RECONVERGENT B0, `(.L_x_24) ;  /* 0x0000003000007945 */ /* 0x000fe80003800200 */
[----:B------:R-:W-:Y:S05]  /*18f0*/  @P4 BRA `(.L_x_25) ;  /* 0x0000000000044947 */ /* 0x000fea0003800000 */
[----:B------:R-:W-:Y:S05]  /*1900*/  BPT.TRAP 0x1 ;  /* 0x000000040000795c */ /* 0x000fea0000300000 */
.L_x_25:
[----:B------:R-:W-:Y:S05]  /*1910*/  BSYNC.RECONVERGENT B0 ;  /* 0x0000000000007941 */ /* 0x000fea0003800200 */
.L_x_24:
[----:B------:R-:W-:Y:S02]  /*1920*/  UIADD3 UR6, UPT, UPT, UR42, 0x1, URZ ;  /* 0x000000012a067890 */ /* 0x000fe4000fffe0ff */
[----:B------:R-:W-:Y:S02]  /*1930*/  UIADD3 UR40, UP1, UPT, UR22, 0x80, URZ ;  /* 0x0000008016287890 */ /* 0x000fe4000ff3e0ff */
[----:B------:R-:W-:Y:S02]  /*1940*/  UISETP.NE.AND UP0, UPT, UR6, 0xc, UPT ;  /* 0x0000000c0600788c */ /* 0x000fe4000bf05270 */
[----:B------:R-:W-:Y:S02]  /*1950*/  USHF.L.U32 UR35, UR29, 0x5, URZ ;  /* 0x000000051d237899 */ /* 0x000fe400080006ff */
[----:B------:R-:W-:Y:S02]  /*1960*/  USEL UR9, URZ, 0x1, UP0 ;  /* 0x00000001ff097887 */ /* 0x000fe40008000000 */
[----:B------:R-:W-:-:S02]  /*1970*/  USEL UR6, UR6, URZ, UP0 ;  /* 0x000000ff06067287 */ /* 0x000fc40008000000 */
[----:B------:R-:W-:Y:S02]  /*1980*/  UIADD3 UR38, UP0, UPT, UR22, 0x180, URZ ;  /* 0x0000018016267890 */ /* 0x000fe4000ff1e0ff */
[----:B------:R-:W-:Y:S01]  /*1990*/  ULEA UR8, UR6, UR4, 0x3 ;  /* 0x0000000406087291 */ /* 0x000fe2000f8e18ff */
[----:B------:R-:W-:Y:S01]  /*19a0*/  LOP3.LUT R17, R17, UR9, RZ, 0x3c, !PT ;  /* 0x0000000911117c12 */ /* 0x000fe2000f8e3cff */
[----:B------:R-:W-:Y:S02]  /*19b0*/  UIADD3.X UR41, UPT, UPT, URZ, UR23, URZ, UP1, !UPT ;  /* 0x00000017ff297290 */ /* 0x000fe40008ffe4ff */
[----:B------:R-:W-:Y:S01]  /*19c0*/  UIADD3.X UR39, UPT, UPT, URZ, UR23, URZ, UP0, !UPT ;  /* 0x00000017ff277290 */ /* 0x000fe200087fe4ff */
[----:B-1----:R-:W-:Y:S01]  /*19d0*/  SHF.L.U32 R2, R17, 0x1f, RZ ;  /* 0x0000001f11027819 */ /* 0x002fe200000006ff */
[----:B------:R-:W-:Y:S01]  /*19e0*/  UMOV UR30, 0x0 ;  /* 0x00000000001e7882 */ /* 0x000fe20000000000 */
[----:B------:R-:W-:Y:S01]  /*19f0*/  UMOV UR31, 0x10000000 ;  /* 0x10000000001f7882 */ /* 0x000fe20000000000 */
[----:B------:R-:W-:Y:S01]  /*1a00*/  UMOV UR25, UR33 ;  /* 0x0000002100197c82 */ /* 0x000fe20008000000 */
[----:B------:R1:W1:Y:S01]  /*1a10*/  SYNCS.PHASECHK.TRANS64.TRYWAIT P0, [UR8+0x60], R2 ;  /* 0x00006002ff0075a7 */ /* 0x0002620008001108 */
[----:B------:R-:W-:Y:S01]  /*1a20*/  ULEA UR8, UR42, UR4, 0xd ;  /* 0x000000042a087291 */ /* 0x000fe2000f8e68ff */
[----:B------:R-:W-:Y:S01]  /*1a30*/  UMOV UR28, UR36 ;  /* 0x00000024001c7c82 */ /* 0x000fe20008000000 */
[----:B------:R-:W-:-:S02]  /*1a40*/  UMOV UR27, UR35 ;  /* 0x00000023001b7c82 */ /* 0x000fc40008000000 */
[----:B------:R-:W-:Y:S02]  /*1a50*/  UIADD3 UR32, UPT, UPT, UR8, 0x8400, URZ ;  /* 0x0000840008207890 */ /* 0x000fe4000fffe0ff */
[----:B------:R-:W-:Y:S02]  /*1a60*/  UIADD3 UR24, UPT, UPT, UR8, 0x9400, URZ ;  /* 0x0000940008187890 */ /* 0x000fe4000fffe0ff */
[----:B------:R-:W-:Y:S02]  /*1a70*/  UIADD3 UR16, UPT, UPT, UR8, 0x20400, URZ ;  /* 0x0002040008107890 */ /* 0x000fe4000fffe0ff */
[----:B------:R-:W-:Y:S01]  /*1a80*/  UIADD3 UR8, UPT, UPT, UR8, 0x21400, URZ ;  /* 0x0002140008087890 */ /* 0x000fe2000fffe0ff */
[----:B------:R-:W-:Y:S01]  /*1a90*/  UMOV UR17, UR33 ;  /* 0x0000002100117c82 */ /* 0x000fe20008000000 */
[----:B------:R-:W-:Y:S01]  /*1aa0*/  UMOV UR20, UR36 ;  /* 0x0000002400147c82 */ /* 0x000fe20008000000 */
[----:B------:R-:W-:Y:S01]  /*1ab0*/  UMOV UR19, UR35 ;  /* 0x0000002300137c82 */ /* 0x000fe20008000000 */
[----:B------:R1:W-:Y:S01]  /*1ac0*/  UTMALDG.3D [UR32], [UR40], desc[UR30] ;  /* 0x00001e20280075b4 */ /* 0x0003e20008011000 */
[----:B------:R-:W-:Y:S01]  /*1ad0*/  UMOV UR12, UR36 ;  /* 0x00000024000c7c82 */ /* 0x000fe20008000000 */
[----:B------:R-:W-:Y:S01]  /*1ae0*/  UMOV UR9, UR33 ;  /* 0x0000002100097c82 */ /* 0x000fe20008000000 */
[----:B------:R-:W-:Y:S01]  /*1af0*/  UMOV UR11, UR35 ;  /* 0x00000023000b7c82 */ /* 0x000fe20008000000 */
[----:B------:R-:W-:Y:S01]  /*1b00*/  UIADD3 UR29, UPT, UPT, UR29, 0x1, URZ ;  /* 0x000000011d1d7890 */ /* 0x000fe2000fffe0ff */
[----:B------:R-:W-:Y:S01]  /*1b10*/  UMOV UR21, UR5 ;  /* 0x0000000500157c82 */ /* 0x000fe20008000000 */
[----:B------:R-:W-:Y:S01]  /*1b20*/  UMOV UR42, UR6 ;  /* 0x00000006002a7c82 */ /* 0x000fe20008000000 */
[----:B------:R1:W-:Y:S01]  /*1b30*/  UTMALDG.3D [UR24], [UR40], desc[UR30] ;  /* 0x00001e18280075b4 */ /* 0x0003e20008011000 */
[----:B------:R-:W-:Y:S01]  /*1b40*/  UISETP.NE.AND UP0, UPT, UR29, UR5, UPT ;  /* 0x000000051d00728c */ /* 0x000fe2000bf05270 */
[----:B------:R1:W-:Y:S01]  /*1b50*/  UTMALDG.3D [UR16], [UR38], desc[UR30] ;  /* 0x00001e10260075b4 */ /* 0x0003e20008011000 */
[----:B------:R1:W-:Y:S07]  /*1b60*/  UTMALDG.3D [UR8], [UR38], desc[UR30] ;  /* 0x00001e08260075b4 */ /* 0x0003ee0008011000 */
[----:B------:R-:W-:Y:S05]  /*1b70*/  BRA.U UP0, `(.L_x_26) ;  /* 0xfffffffd003c7547 */ /* 0x000fea000b83ffff */
.L_x_21:
[----:B-1----:R-:W-:Y:S01]  /*1b80*/  ULEA UR8, UR6, UR4, 0x3 ;  /* 0x0000000406087291 */ /* 0x002fe2000f8e18ff */
[----:B------:R-:W-:Y:S01]  /*1b90*/  SHF.L.U32 R2, R17, 0x1f, RZ ;  /* 0x0000001f11027819 */ /* 0x000fe200000006ff */
[----:B------:R-:W-:Y:S01]  /*1ba0*/  @!P1 SYNCS.ARRIVE.TRANS64.A1T0 RZ, [UR4+0x108], RZ ;  /* 0x000108ffffff99a7 */ /* 0x000fe20008100004 */
[----:B------:R-:W-:-:S06]  /*1bb0*/  UISETP.GT.AND UP0, UPT, UR15, UR14, UPT ;  /* 0x0000000e0f00728c */ /* 0x000fcc000bf04270 */
[----:B--2---:R1:W2:Y:S03]  /*1bc0*/  SYNCS.PHASECHK.TRANS64.TRYWAIT P0, [UR8+0x60], R2 ;  /* 0x00006002ff0075a7 */ /* 0x0042a60008001108 */
[----:B------:R-:W-:Y:S05]  /*1bd0*/  BRA.U !UP0, `(.L_x_27) ;  /* 0x0000000108d07547 */ /* 0x000fea000b800000 */
[----:B------:R-:W-:Y:S02]  /*1be0*/  UIADD3 UR29, UPT, UPT, UR7, UR21, URZ ;  /* 0x00000015071d7290 */ /* 0x000fe4000fffe0ff */
[----:B------:R-:W-:Y:S02]  /*1bf0*/  UIADD3 UR26, UPT, UPT, UR34, 0x40, URZ ;  /* 0x00000040221a7890 */ /* 0x000fe4000fffe0ff */
[----:B------:R-:W-:Y:S01]  /*1c00*/  UIADD3 UR10, UPT, UPT, UR18, 0x40, URZ ;  /* 0x00000040120a7890 */ /* 0x000fe2000fffe0ff */
[----:B------:R-:W-:-:S11]  /*1c10*/  UMOV UR42, UR6 ;  /* 0x00000006002a7c82 */ /* 0x000fd60008000000 */
.L_x_32:
[----:B-1----:R-:W-:Y:S01]  /*1c20*/  ULEA UR33, UR42, UR4, 0x3 ;  /* 0x000000042a217291 */ /* 0x002fe2000f8e18ff */
[----:B--2---:R-:W-:Y:S01]  /*1c30*/  @!P5 MOV R3, 0x4000 ;  /* 0x000040000003d802 */ /* 0x004fe20000000f00 */
[----:B--2---:R-:W-:Y:S10]  /*1c40*/  @P0 BRA `(.L_x_28) ;  /* 0x00000000000c0947 */ /* 0x004ff40003800000 */
[----:B------:R-:W-:-:S04]  /*1c50*/  SHF.L.U32 R4, R17, 0x1f, RZ ;  /* 0x0000001f11047819 */ /* 0x000fc800000006ff */
[----:B------:R-:W2:Y:S02]  /*1c60*/  SYNCS.PHASECHK.TRANS64.TRYWAIT P0, [UR33+0x60], R4 ;  /* 0x00006004ff0075a7 */ /* 0x000ea40008001121 */
[----:B--2---:R-:W-:Y:S05]  /*1c70*/  @!P0 BRA `(.L_x_29) ;  /* 0x0000007400bc8947 */ /* 0x004fea0003800000 */
.L_x_28:
[----:B------:R2:W-:Y:S01]  /*1c80*/  @!P5 SYNCS.ARRIVE.TRANS64 RZ, [UR33], R3 ;  /* 0x00000003ffffd9a7 */ /* 0x0005e20008000021 */
[----:B------:R-:W-:Y:S04]  /*1c90*/  BSSY.RECONVERGENT B0, `(.L_x_30) ;  /* 0x0000003000007945 */ /* 0x000fe80003800200 */
[----:B------:R-:W-:Y:S05]  /*1ca0*/  @P4 BRA `(.L_x_31) ;  /* 0x0000000000044947 */ /* 0x000fea0003800000 */
[----:B------:R-:W-:Y:S05]  /*1cb0*/  BPT.TRAP 0x1 ;  /* 0x000000040000795c */ /* 0x000fea0000300000 */
.L_x_31:
[----:B------:R-:W-:Y:S05]  /*1cc0*/  BSYNC.RECONVERGENT B0 ;  /* 0x0000000000007941 */ /* 0x000fea0003800200 */
.L_x_30:
        /* <DEDUP_REMOVED lines=32> */
[----:B------:R1:W-:Y:S02]  /*1ed0*/  UTMALDG.3D [UR24], [UR40], desc[UR30] ;  /* 0x00001e18280075b4 */ /* 0x0003e40008011000 */
[----:B------:R-:W-:Y:S01]  /*1ee0*/  UISETP.NE.AND UP0, UPT, UR21, UR29, UPT ;  /* 0x0000001d1500728c */ /* 0x000fe2000bf05270 */
[----:B------:R1:W-:Y:S01]  /*1ef0*/  UTMALDG.3D [UR16], [UR38], desc[UR30] ;  /* 0x00001e10260075b4 */ /* 0x0003e20008011000 */
[----:B------:R1:W-:Y:S07]  /*1f00*/  UTMALDG.3D [UR8], [UR38], desc[UR30] ;  /* 0x00001e08260075b4 */ /* 0x0003ee0008011000 */
[----:B------:R-:W-:Y:S05]  /*1f10*/  BRA.U UP0, `(.L_x_32) ;  /* 0xfffffffd00407547 */ /* 0x000fea000b83ffff */
.L_x_27:
[C---:B-1----:R-:W-:Y:S01]  /*1f20*/  LEA R2, R16.reuse, UR4, 0x3 ;  /* 0x0000000410027c11 */ /* 0x042fe2000f8e18ff */
[----:B------:R-:W-:Y:S01]  /*1f30*/  NOP ;  /* 0x0000000000007918 */ /* 0x000fe20000000000 */
[----:B--2---:R-:W-:Y:S02]  /*1f40*/  SHF.L.U32 R3, R13, 0x1f, RZ ;  /* 0x0000001f0d037819 */ /* 0x004fe400000006ff */
[----:B------:R-:W-:Y:S02]  /*1f50*/  LEA R4, R16, UR4, 0x4 ;  /* 0x0000000410047c11 */ /* 0x000fe4000f8e20ff */
[----:B------:R-:W1:Y:S02]  /*1f60*/  SYNCS.PHASECHK.TRANS64.TRYWAIT P0, [R2+URZ+0x110], R3 ;  /* 0x00011003020075a7 */ /* 0x000e6400080011ff */
[----:B-1----:R-:W-:Y:S05]  /*1f70*/  @!P0 BRA `(.L_x_33) ;  /* 0x0000007400148947 */ /* 0x002fea0003800000 */
.L_x_143:
[----:B------:R-:W2:Y:S01]  /*1f80*/  LDS.128 R4, [R4+0x1a0] ;  /* 0x0001a00004047984 */ /* 0x000ea20000000c00 */
[----:B---3--:R-:W-:Y:S01]  /*1f90*/  ISETP.GE.AND P0, PT, R40, 0x1, PT ;  /* 0x000000012800780c */ /* 0x008fe20003f06270 */
[----:B-1----:R-:W-:Y:S01]  /*1fa0*/  VIADD R2, R2, 0x120 ;  /* 0x0000012002027836 */ /* 0x002fe20000000000 */
[----:B------:R-:W-:Y:S01]  /*1fb0*/  @!PT LDS RZ, [RZ] ;  /* 0x00000000fffff984 */ /* 0x000fe20000000800 */
[----:B------:R-:W-:Y:S01]  /*1fc0*/  @!PT LDS RZ, [RZ] ;  /* 0x00000000fffff984 */ /* 0x000fe20000000800 */
[----:B------:R-:W-:Y:S01]  /*1fd0*/  @!PT LDS RZ, [RZ] ;  /* 0x00000000fffff984 */ /* 0x000fe20000000800 */
[----:B------:R-:W-:Y:S01]  /*1fe0*/  @!PT LDS RZ, [RZ] ;  /* 0x00000000fffff984 */ /* 0x000fe20000000800 */
[----:B------:R1:W-:Y:S06]  /*1ff0*/  MEMBAR.ALL.CTA ;  /* 0x0000000000007992 */ /* 0x0003ec0000008000 */
[----:B-1----:R-:W1:Y:S01]  /*2000*/  FENCE.VIEW.ASYNC.S ;  /* 0x00000000000073c6 */ /* 0x002e620000000000 */
[----:B------:R-:W-:-:S04]  /*2010*/  PRMT R2, RZ, 0x654, R2 ;  /* 0x00000654ff027816 */ /* 0x000fc80000000002 */
[----:B-1----:R1:W-:Y:S01]  /*2020*/  SYNCS.ARRIVE.TRANS64.RED.A1T0 RZ, [R2+URZ], RZ ;  /* 0x000000ff02ff79a7 */ /* 0x0023e200081004ff */
[----:B--2---:R-:W-:-:S13]  /*2030*/  LOP3.LUT P2, RZ, R6, 0x1, RZ, 0xc0, !PT ;  /* 0x0000000106ff7812 */ /* 0x004fda000784c0ff */
[----:B------:R-:W-:Y:S01]  /*2040*/  @P2 SHF.R.U32.HI R3, RZ, 0x10, R5 ;  /* 0x00000010ff032819 */ /* 0x000fe20000011605 */
[----:B------:R-:W-:Y:S01]  /*2050*/  VOTEU.ANY UP0, P2 ;  /* 0x0000000000ff7886 */ /* 0x000fe20001000100 */
[----:B------:R-:W-:Y:S02]  /*2060*/  @P2 MOV R10, R4 ;  /* 0x00000004000a2202 */ /* 0x000fe40000000f00 */
[----:B------:R-:W-:Y:S02]  /*2070*/  @P2 R2UR.BROADCAST UR8, R3 ;  /* 0x00000000030822ca */ /* 0x000fe400008e0000 */
[----:B------:R-:W-:-:S11]  /*2080*/  @P2 LOP3.LUT R9, R5, 0xffff, RZ, 0xc0, !PT ;  /* 0x0000ffff05092812 */ /* 0x000fd600078ec0ff */
[----:B------:R-:W-:Y:S01]  /*2090*/  @UP0 UMOV UR36, UR8 ;  /* 0x0000000800240c82 */ /* 0x000fe20008000000 */
[----:B-1----:R-:W-:Y:S05]  /*20a0*/  @!P0 BRA `(.L_x_34) ;  /* 0x0000000000b88947 */ /* 0x002fea0003800000 */
[----:B------:R-:W4:Y:S01]  /*20b0*/  LDC.64 R4, c[0x0][0xb18] ;  /* 0x0002c600ff047b82 */ /* 0x000f220000000a00 */
[----:B------:R-:W-:-:S07]  /*20c0*/  ISETP.NE.AND P3, PT, R40, 0x1, PT ;  /* 0x000000012800780c */ /* 0x000fce0003f65270 */
[----:B------:R-:W1:Y:S08]  /*20d0*/  LDC.64 R6, c[0x0][0xb10] ;  /* 0x0002c400ff067b82 */ /* 0x000e700000000a00 */
[----:B------:R-:W2:Y:S08]  /*20e0*/  LDC R14, c[0x0][0xb20] ;  /* 0x0002c800ff0e7b82 */ /* 0x000eb00000000800 */
[----:B------:R-:W3:Y:S01]  /*20f0*/  LDC R15, c[0x0][0xb0c] ;  /* 0x0002c300ff0f7b82 */ /* 0x000ee20000000800 */
[----:B----4-:R-:W-:Y:S01]  /*2100*/  IMAD.HI.U32 R19, R0, R5, RZ ;  /* 0x0000000500137227 */ /* 0x010fe200078e00ff */
[----:B------:R-:W-:-:S03]  /*2110*/  ISETP.NE.AND P0, PT, R4, 0x1, PT ;  /* 0x000000010400780c */ /* 0x000fc60003f05270 */
[----:B------:R-:W-:-:S03]  /*2120*/  IMAD.HI.U32 R5, R9, R5, RZ ;  /* 0x0000000509057227 */ /* 0x000fc600078e00ff */
[----:B------:R-:W4:Y:S01]  /*2130*/  LDC.64 R2, c[0x0][0xb28] ;  /* 0x0002ca00ff027b82 */ /* 0x000f220000000a00 */
[----:B-1----:R-:W-:-:S04]  /*2140*/  IMAD.HI.U32 R20, R8, R6, RZ ;  /* 0x0000000608147227 */ /* 0x002fc800078e00ff */
[----:B------:R-:W-:Y:S01]  /*2150*/  IMAD.HI.U32 R21, R10, R6, RZ ;  /* 0x000000060a157227 */ /* 0x000fe200078e00ff */
[----:B------:R-:W-:Y:S02]  /*2160*/  SHF.R.U32.HI R20, RZ, R7, R20 ;  /* 0x00000007ff147219 */ /* 0x000fe40000011614 */
[-C--:B--2---:R-:W-:Y:S02]  /*2170*/  SHF.R.U32.HI R19, RZ, R14.reuse, R19 ;  /* 0x0000000eff137219 */ /* 0x084fe40000011613 */
[----:B------:R-:W-:Y:S02]  /*2180*/  SHF.R.U32.HI R5, RZ, R14, R5 ;  /* 0x0000000eff057219 */ /* 0x000fe40000011605 */
[----:B------:R-:W-:Y:S02]  /*2190*/  SEL R19, R0, R19, !P0 ;  /* 0x0000001300137207 */ /* 0x000fe40004000000 */
[----:B------:R-:W-:Y:S02]  /*21a0*/  SHF.R.U32.HI R21, RZ, R7, R21 ;  /* 0x00000007ff157219 */ /* 0x000fe40000011615 */
[----:B---3--:R-:W-:-:S02]  /*21b0*/  ISETP.NE.AND P1, PT, R15, 0x1, PT ;  /* 0x000000010f00780c */ /* 0x008fc40003f25270 */
[----:B------:R-:W-:Y:S02]  /*21c0*/  SEL R5, R9, R5, !P0 ;  /* 0x0000000509057207 */ /* 0x000fe40004000000 */
[----:B------:R-:W-:Y:S02]  /*21d0*/  SEL R20, R8, R20, !P1 ;  /* 0x0000001408147207 */ /* 0x000fe40004800000 */
[----:B------:R-:W-:Y:S01]  /*21e0*/  SEL R21, R10, R21, !P1 ;  /* 0x000000150a157207 */ /* 0x000fe20004800000 */
[----:B----4-:R-:W-:-:S04]  /*21f0*/  IMAD.HI.U32 R18, R19, R2, RZ ;  /* 0x0000000213127227 */ /* 0x010fc800078e00ff */
        /* <DEDUP_REMOVED lines=10> */
[----:B------:R-:W-:-:S04]  /*22a0*/  @!P0 IMAD.HI.U32 R7, R21, R2, RZ ;  /* 0x0000000215078227 */ /* 0x000fc800078e00ff */
[----:B------:R-:W-:Y:S01]  /*22b0*/  IMAD.MOV R2, RZ, RZ, -R6 ;  /* 0x000000ffff027224 */ /* 0x000fe200078e0a06 */
[----:B------:R-:W-:Y:S02]  /*22c0*/  @!P0 SHF.R.U32.HI R3, RZ, R3, R7 ;  /* 0x00000003ff038219 */ /* 0x000fe40000011607 */
[----:B------:R-:W-:Y:S01]  /*22d0*/  IADD3 R7, PT, PT, -R5, RZ, RZ ;  /* 0x000000ff05077210 */ /* 0x000fe20007ffe1ff */
[----:B------:R-:W-:Y:S01]  /*22e0*/  IMAD R2, R40, R2, R5 ;  /* 0x0000000228027224 */ /* 0x000fe200078e0205 */
        /* <DEDUP_REMOVED lines=10> */
.L_x_34:
[----:B------:R-:W1:Y:S02]  /*2390*/  LDCU UR8, c[0x0][0xb30] ;  /* 0x00016600ff0877ac */ /* 0x000e640008000800 */
[----:B-1----:R-:W-:-:S09]  /*23a0*/  UISETP.NE.AND UP0, UPT, UR8, 0x1, UPT ;  /* 0x000000010800788c */ /* 0x002fd2000bf05270 */
[----:B------:R-:W-:Y:S05]  /*23b0*/  BRA.U UP0, `(.L_x_35) ;  /* 0x0000000100407547 */ /* 0x000fea000b800000 */
[----:B------:R-:W1:Y:S08]  /*23c0*/  LDC.64 R4, c[0x0][0xb10] ;  /* 0x0002c400ff047b82 */ /* 0x000e700000000a00 */
[----:B------:R-:W2:Y:S08]  /*23d0*/  LDC.64 R2, c[0x0][0xb18] ;  /* 0x0002c600ff027b82 */ /* 0x000eb00000000a00 */
[----:B------:R-:W3:Y:S08]  /*23e0*/  LDC R6, c[0x0][0xb20] ;  /* 0x0002c800ff067b82 */ /* 0x000ef00000000800 */
[----:B------:R-:W4:Y:S01]  /*23f0*/  LDC R7, c[0x0][0xb0c] ;  /* 0x0002c300ff077b82 */ /* 0x000f220000000800 */
[----:B-1----:R-:W-:-:S05]  /*2400*/  IMAD.HI.U32 R4, R10, R4, RZ ;  /* 0x000000040a047227 */ /* 0x002fca00078e00ff */
[----:B------:R-:W-:Y:S01]  /*2410*/  SHF.R.U32.HI R4, RZ, R5, R4 ;  /* 0x00000005ff047219 */ /* 0x000fe20000011604 */
[----:B--2---:R-:W-:Y:S01]  /*2420*/  IMAD.HI.U32 R3, R9, R3, RZ ;  /* 0x0000000309037227 */ /* 0x004fe200078e00ff */
[----:B------:R-:W-:-:S04]  /*2430*/  ISETP.NE.AND P0, PT, R2, 0x1, PT ;  /* 0x000000010200780c */ /* 0x000fc80003f05270 */
[----:B---3--:R-:W-:-:S04]  /*2440*/  SHF.R.U32.HI R3, RZ, R6, R3 ;  /* 0x00000006ff037219 */ /* 0x008fc80000011603 */
[----:B------:R-:W-:Y:S02]  /*2450*/  SEL R3, R9, R3, !P0 ;  /* 0x0000000309037207 */ /* 0x000fe40004000000 */
[----:B----4-:R-:W-:-:S04]  /*2460*/  ISETP.NE.AND P1, PT, R7, 0x1, PT ;  /* 0x000000010700780c */ /* 0x010fc80003f25270 */
[----:B------:R-:W-:-:S05]  /*2470*/  SEL R4, R10, R4, !P1 ;  /* 0x000000040a047207 */ /* 0x000fca0004800000 */
[----:B------:R-:W-:Y:S02]  /*2480*/  IMAD.IADD R5, R3, 0x1, -R4 ;  /* 0x0000000103057824 */ /* 0x000fe400078e0a04 */
[----:B------:R-:W-:Y:S02]  /*2490*/  IMAD.IADD R3, R4, 0x1, -R3 ;  /* 0x0000000104037824 */ /* 0x000fe400078e0a03 */
[----:B------:R-:W-:Y:S02]  /*24a0*/  IMAD R10, R5, R7, R10 ;  /* 0x00000007050a7224 */ /* 0x000fe400078e020a */
[----:B------:R-:W-:-:S07]  /*24b0*/  IMAD R9, R3, R2, R9 ;  /* 0x0000000203097224 */ /* 0x000fce00078e0209 */
.L_x_35:
[----:B------:R-:W-:Y:S01]  /*24c0*/  VIADD R16, R16, 0x1 ;  /* 0x0000000110107836 */ /* 0x000fe20000000000 */
[----:B------:R-:W-:Y:S01]  /*24d0*/  PLOP3.LUT P1, PT, PT, PT, PT, 0x80, 0x8 ;  /* 0x000000000008781c */ /* 0x000fe20003f2f070 */
[----:B------:R-:W-:Y:S02]  /*24e0*/  IMAD.IADD R15, R10, 0x1, R87 ;  /* 0x000000010a0f7824 */ /* 0x000fe400078e0257 */
[----:B------:R-:W-:Y:S01]  /*24f0*/  IMAD.IADD R14, R9, 0x1, R86 ;  /* 0x00000001090e7824 */ /* 0x000fe200078e0256 */
[----:B------:R-:W-:-:S04]  /*2500*/  ISETP.NE.AND P0, PT, R16, 0x2, PT ;  /* 0x000000021000780c */ /* 0x000fc80003f05270 */
[----:B------:R-:W-:Y:S02]  /*2510*/  SEL R2, RZ, 0x1, P0 ;  /* 0x00000001ff027807 */ /* 0x000fe40000000000 */
[----:B------:R-:W-:Y:S02]  /*2520*/  SEL R16, R16, RZ, P0 ;  /* 0x000000ff10107207 */ /* 0x000fe40000000000 */
[----:B------:R-:W-:Y:S01]  /*2530*/  LOP3.LUT R13, R13, R2, RZ, 0x3c, !PT ;  /* 0x000000020d0d7212 */ /* 0x000fe200078e3cff */
[----:B------:R-:W-:Y:S06]  /*2540*/  @P2 BRA `(.L_x_36) ;  /* 0xfffffff000482947 */ /* 0x000fec000383ffff */
[----:B------:R-:W-:Y:S01]  /*2550*/  UIADD3 UR4, UPT, UPT, UR4, 0x60, URZ ;  /* 0x0000006004047890 */ /* 0x000fe2000fffe0ff */
[----:B------:R-:W-:-:S03]  /*2560*/  SHF.L.U32 R2, R17, 0x1f, RZ ;  /* 0x0000001f11027819 */ /* 0x000fc600000006ff */
[----:B------:R-:W-:-:S09]  /*2570*/  ULEA UR5, UR6, UR4, 0x3 ;  /* 0x0000000406057291 */ /* 0x000fd2000f8e18ff */
[----:B------:R-:W1:Y:S02]  /*2580*/  SYNCS.PHASECHK.TRANS64.TRYWAIT P0, [UR5], R2 ;  /* 0x00000002ff0075a7 */ /* 0x000e640008001105 */
[----:B-1----:R-:W-:Y:S05]  /*2590*/  @!P0 BRA `(.L_x_37) ;  /* 0x0000006c00a08947 */ /* 0x002fea0003800000 */
.L_x_145:
[----:B------:R-:W-:-:S04]  /*25a0*/  UIADD3 UR6, UPT, UPT, UR6, 0x1, URZ ;  /* 0x0000000106067890 */ /* 0x000fc8000fffe0ff */
[----:B------:R-:W-:-:S04]  /*25b0*/  UISETP.NE.AND UP0, UPT, UR6, 0xc, UPT ;  /* 0x0000000c0600788c */ /* 0x000fc8000bf05270 */
[----:B------:R-:W-:Y:S02]  /*25c0*/  USEL UR7, URZ, 0x1, UP0 ;  /* 0x00000001ff077887 */ /* 0x000fe40008000000 */
[----:B------:R-:W-:-:S04]  /*25d0*/  USEL UR6, UR6, URZ, UP0 ;  /* 0x000000ff06067287 */ /* 0x000fc80008000000 */
[----:B------:R-:W-:Y:S01]  /*25e0*/  ULEA UR5, UR6, UR4, 0x3 ;  /* 0x0000000406057291 */ /* 0x000fe2000f8e18ff */
[----:B-1----:R-:W-:-:S04]  /*25f0*/  LOP3.LUT R2, R17, UR7, RZ, 0x3c, !PT ;  /* 0x0000000711027c12 */ /* 0x002fc8000f8e3cff */
[----:B------:R-:W-:-:S04]  /*2600*/  SHF.L.U32 R3, R2, 0x1f, RZ ;  /* 0x0000001f02037819 */ /* 0x000fc800000006ff */
[----:B------:R-:W1:Y:S02]  /*2610*/  SYNCS.PHASECHK.TRANS64.TRYWAIT P0, [UR5], R3 ;  /* 0x00000003ff0075a7 */ /* 0x000e640008001105 */
[----:B-1----:R-:W-:Y:S05]  /*2620*/  @!P0 BRA `(.L_x_38) ;  /* 0x0000006c00948947 */ /* 0x002fea0003800000 */
.L_x_147:
[----:B------:R-:W-:-:S04]  /*2630*/  UIADD3 UR6, UPT, UPT, UR6, 0x1, URZ ;  /* 0x0000000106067890 */ /* 0x000fc8000fffe0ff */
[----:B------:R-:W-:-:S04]  /*2640*/  UISETP.NE.AND UP0, UPT, UR6, 0xc, UPT ;  /* 0x0000000c0600788c */ /* 0x000fc8000bf05270 */
[----:B------:R-:W-:Y:S02]  /*2650*/  USEL UR7, URZ, 0x1, UP0 ;  /* 0x00000001ff077887 */ /* 0x000fe40008000000 */
[----:B------:R-:W-:-:S04]  /*2660*/  USEL UR6, UR6, URZ, UP0 ;  /* 0x000000ff06067287 */ /* 0x000fc80008000000 */
[----:B------:R-:W-:Y:S01]  /*2670*/  ULEA UR5, UR6, UR4, 0x3 ;  /* 0x0000000406057291 */ /* 0x000fe2000f8e18ff */
[----:B------:R-:W-:-:S04]  /*2680*/  LOP3.LUT R2, R2, UR7, RZ, 0x3c, !PT ;  /* 0x0000000702027c12 */ /* 0x000fc8000f8e3cff */
[----:B-1----:R-:W-:-:S04]  /*2690*/  SHF.L.U32 R3, R2, 0x1f, RZ ;  /* 0x0000001f02037819 */ /* 0x002fc800000006ff */
[----:B------:R-:W1:Y:S02]  /*26a0*/  SYNCS.PHASECHK.TRANS64.TRYWAIT P0, [UR5], R3 ;  /* 0x00000003ff0075a7 */ /* 0x000e640008001105 */
[----:B-1----:R-:W-:Y:S05]  /*26b0*/  @!P0 BRA `(.L_x_39) ;  /* 0x0000006c00888947 */ /* 0x002fea0003800000 */
.L_x_149:
        /* <DEDUP_REMOVED lines=9> */
.L_x_151:
        /* <DEDUP_REMOVED lines=9> */
.L_x_153:
        /* <DEDUP_REMOVED lines=9> */
.L_x_155:
        /* <DEDUP_REMOVED lines=9> */
.L_x_157:
        /* <DEDUP_REMOVED lines=9> */
.L_x_159:
        /* <DEDUP_REMOVED lines=9> */
.L_x_161:
        /* <DEDUP_REMOVED lines=9> */
.L_x_163:
        /* <DEDUP_REMOVED lines=9> */
.L_x_165:
[----:B------:R-:W-:-:S04]  /*2b40*/  UIADD3 UR6, UPT, UPT, UR6, 0x1, URZ ;  /* 0x0000000106067890 */ /* 0x000fc8000fffe0ff */
[----:B------:R-:W-:-:S04]  /*2b50*/  UISETP.NE.AND UP0, UPT, UR6, 0xc, UPT ;  /* 0x0000000c0600788c */ /* 0x000fc8000bf05270 */
[----:B------:R-:W-:Y:S02]  /*2b60*/  USEL UR5, URZ, 0x1, UP0 ;  /* 0x00000001ff057887 */ /* 0x000fe40008000000 */
[----:B------:R-:W-:-:S04]  /*2b70*/  USEL UR6, UR6, URZ, UP0 ;  /* 0x000000ff06067287 */ /* 0x000fc80008000000 */
[----:B------:R-:W-:Y:S01]  /*2b80*/  ULEA UR6, UR6, UR4, 0x3 ;  /* 0x0000000406067291 */ /* 0x000fe2000f8e18ff */
[----:B------:R-:W-:-:S04]  /*2b90*/  LOP3.LUT R2, R2, UR5, RZ, 0x3c, !PT ;  /* 0x0000000502027c12 */ /* 0x000fc8000f8e3cff */
[----:B------:R-:W-:Y:S01]  /*2ba0*/  SHF.L.U32 R2, R2, 0x1f, RZ ;  /* 0x0000001f02027819 */ /* 0x000fe200000006ff */
[----:B-1--4-:R-:W-:-:S07]  /*2bb0*/  IMAD.U32 R0, RZ, RZ, UR6 ;  /* 0x00000006ff007e24 */ /* 0x012fce000f8e00ff */
.L_x_48:
[----:B-1----:R1:W2:Y:S02]  /*2bc0*/  SYNCS.PHASECHK.TRANS64.TRYWAIT P0, [R0+URZ], R2 ;  /* 0x00000002000075a7 */ /* 0x0022a400080011ff */
[----:B--2---:R-:W-:Y:S05]  /*2bd0*/  @!P0 NANOSLEEP.SYNCS 0x989680 ;  /* 0x009896800000895d */ /* 0x004fea0003900000 */
[----:B------:R-:W2:Y:S02]  /*2be0*/  @!P0 SYNCS.PHASECHK.TRANS64 P0, [R0+URZ], R2 ;  /* 0x00000002000085a7 */ /* 0x000ea400080010ff */
[----:B--2---:R-:W-:Y:S05]  /*2bf0*/  @P0 EXIT ;  /* 0x000000000000094d */ /* 0x004fea0003800000 */
[----:B------:R-:W-:Y:S05]  /*2c00*/  BRA `(.L_x_48) ;  /* 0xfffffffc00ec7947 */ /* 0x000fea000383ffff */
.L_x_18:
[----:B------:R-:W-:-:S04]  /*2c10*/  UISETP.NE.AND UP1, UPT, UR37, URZ, UPT ;  /* 0x000000ff2500728c */ /* 0x000fc8000bf25270 */
[----:B------:R-:W-:-:S09]  /*2c20*/  UISETP.NE.OR UP1, UPT, UR8, 0x1, UP1 ;  /* 0x000000010800788c */ /* 0x000fd20008f25670 */
[----:B------:R-:W-:Y:S05]  /*2c30*/  BRA.U UP1, `(.L_x_49) ;  /* 0x0000000501487547 */ /* 0x000fea000b800000 */
[----:B------:R-:W-:Y:S01]  /*2c40*/  ISETP.NE.AND P2, PT, R2, RZ, PT ;  /* 0x000000ff0200720c */ /* 0x000fe20003f45270 */
[----:B------:R-:W-:Y:S01]  /*2c50*/  IMAD.MOV.U32 R12, RZ, RZ, 0x1 ;  /* 0x00000001ff0c7424 */ /* 0x000fe200078e00ff */
[----:B------:R-:W-:Y:S02]  /*2c60*/  CS2R R10, SRZ ;  /* 0x00000000000a7805 */ /* 0x000fe4000001ff00 */
[----:B------:R-:W-:Y:S01]  /*2c70*/  CS2R R8, SRZ ;  /* 0x0000000000087805 */ /* 0x000fe2000001ff00 */
[----:B------:R-:W-:Y:S01]  /*2c80*/  UMOV UR4, 0x400 ;  /* 0x0000040000047882 */ /* 0x000fe20000000000 */
[----:B------:R-:W-:Y:S01]  /*2c90*/  UMOV UR6, URZ ;  /* 0x000000ff00067c82 */ /* 0x000fe20008000000 */
[----:B------:R-:W-:-:S12]  /*2ca0*/  ULEA UR37, UR37, UR4, 0x18 ;  /* 0x0000000425257291 */ /* 0x000fd8000f8ec0ff */
.L_x_53:
[----:B------:R-:W-:Y:S02]  /*2cb0*/  LEA R0, R8, UR37, 0x3 ;  /* 0x0000002508007c11 */ /* 0x000fe4000f8e18ff */
[----:B------:R-:W-:-:S03]  /*2cc0*/  SHF.L.U32 R4, R9, 0x1f, RZ ;  /* 0x0000001f09047819 */ /* 0x000fc600000006ff */
[----:B------:R-:W-:Y:S01]  /*2cd0*/  VIADD R5, R0, 0x180 ;  /* 0x0000018000057836 */ /* 0x000fe20000000000 */
[----:B------:R-:W1:Y:S02]  /*2ce0*/  SYNCS.PHASECHK.TRANS64.TRYWAIT P0, [R0+URZ+0x170], R4 ;  /* 0x00017004000075a7 */ /* 0x000e6400080011ff */
[----:B-1----:R-:W-:Y:S05]  /*2cf0*/  @!P0 BRA `(.L_x_50) ;  /* 0x0000006800d08947 */ /* 0x002fea0003800000 */
.L_x_166:
[----:B------:R-:W-:Y:S01]  /*2d00*/  ULEA UR5, UR6, UR37, 0x3 ;  /* 0x0000002506057291 */ /* 0x000fe2000f8e18ff */
[----:B-1----:R-:W-:Y:S01]  /*2d10*/  PRMT R0, RZ, 0x654, R5 ;  /* 0x00000654ff007816 */ /* 0x002fe20000000005 */
[----:B------:R-:W-:Y:S01]  /*2d20*/  @!P2 IMAD.MOV.U32 R4, RZ, RZ, 0x10 ;  /* 0x00000010ff04a424 */ /* 0x000fe200078e00ff */
[----:B------:R-:W-:Y:S01]  /*2d30*/  SHF.L.U32 R5, R12, 0x1f, RZ ;  /* 0x0000001f0c057819 */ /* 0x000fe200000006ff */
[----:B------:R-:W-:Y:S01]  /*2d40*/  UIADD3 UR4, UPT, UPT, UR5, 0x110, URZ ;  /* 0x0000011005047890 */ /* 0x000fe2000fffe0ff */
[----:B------:R1:W-:Y:S05]  /*2d50*/  SYNCS.ARRIVE.TRANS64.RED.A1T0 RZ, [R0+URZ], RZ ;  /* 0x000000ff00ff79a7 */ /* 0x0003ea00081004ff */
[----:B------:R-:W-:Y:S01]  /*2d60*/  IMAD.U32 R6, RZ, RZ, UR4 ;  /* 0x00000004ff067e24 */ /* 0x000fe2000f8e00ff */
[----:B------:R-:W2:Y:S04]  /*2d70*/  SYNCS.PHASECHK.TRANS64.TRYWAIT P0, [UR5+0x120], R5 ;  /* 0x00012005ff0075a7 */ /* 0x000ea80008001105 */
[----:B------:R-:W-:Y:S01]  /*2d80*/  PRMT R6, R2, 0x654, R6 ;  /* 0x0000065402067816 */ /* 0x000fe20000000006 */
[----:B-12---:R-:W-:Y:S06]  /*2d90*/  @!P0 BRA `(.L_x_51) ;  /* 0x0000006800bc8947 */ /* 0x006fec0003800000 */
.L_x_168:
[----:B------:R-:W-:Y:S01]  /*2da0*/  ULEA UR4, UR6, UR37, 0x4 ;  /* 0x0000002506047291 */ /* 0x000fe2000f8e20ff */
[----:B------:R-:W-:Y:S01]  /*2db0*/  SEL R3, R6, R3, !P2 ;  /* 0x0000000306037207 */ /* 0x000fe20005000000 */
[----:B------:R-:W-:Y:S01]  /*2dc0*/  UIADD3 UR5, UPT, UPT, UR5, 0x110, URZ ;  /* 0x0000011005057890 */ /* 0x000fe2000fffe0ff */
[----:B-1----:R-:W-:Y:S01]  /*2dd0*/  LEA R0, R11, UR37, 0x3 ;  /* 0x000000250b007c11 */ /* 0x002fe2000f8e18ff */
[----:B------:R-:W-:Y:S01]  /*2de0*/  UIADD3 UR4, UPT, UPT, UR4, 0x1a0, URZ ;  /* 0x000001a004047890 */ /* 0x000fe2000fffe0ff */
[----:B------:R1:W-:Y:S01]  /*2df0*/  @!P2 SYNCS.ARRIVE.TRANS64.RED RZ, [R3+URZ], R4 ;  /* 0x0000000403ffa9a7 */ /* 0x0003e200080004ff */
[----:B------:R-:W-:Y:S01]  /*2e00*/  UIADD3 UR6, UPT, UPT, UR6, 0x1, URZ ;  /* 0x0000000106067890 */ /* 0x000fe2000fffe0ff */
[----:B------:R-:W-:-:S03]  /*2e10*/  VIADD R8, R8, 0x1 ;  /* 0x0000000108087836 */ /* 0x000fc60000000000 */
[----:B------:R-:W-:Y:S02]  /*2e20*/  UISETP.NE.AND UP0, UPT, UR6, 0x2, UPT ;  /* 0x000000020600788c */ /* 0x000fe4000bf05270 */
[----:B------:R-:W-:Y:S01]  /*2e30*/  ISETP.NE.AND P0, PT, R8, 0x2, PT ;  /* 0x000000020800780c */ /* 0x000fe20003f05270 */
[----:B------:R-:W-:Y:S06]  /*2e40*/  UGETNEXTWORKID.BROADCAST [UR4], [UR5] ;  /* 0x00000000040073ca */ /* 0x000fec0008000100 */
[----:B------:R-:W-:Y:S02]  /*2e50*/  USEL UR4, URZ, 0x1, UP0 ;  /* 0x00000001ff047887 */ /* 0x000fe40008000000 */
[----:B------:R-:W-:-:S04]  /*2e60*/  USEL UR6, UR6, URZ, UP0 ;  /* 0x000000ff06067287 */ /* 0x000fc80008000000 */
[----:B------:R-:W-:Y:S02]  /*2e70*/  LOP3.LUT R12, R12, UR4, RZ, 0x3c, !PT ;  /* 0x000000040c0c7c12 */ /* 0x000fe4000f8e3cff */
[----:B-1----:R-:W-:-:S04]  /*2e80*/  SHF.L.U32 R4, R10, 0x1f, RZ ;  /* 0x0000001f0a047819 */ /* 0x002fc800000006ff */
[----:B------:R-:W1:Y:S02]  /*2e90*/  SYNCS.PHASECHK.TRANS64.TRYWAIT P1, [R0+URZ+0x110], R4 ;  /* 0x00011004000075a7 */ /* 0x000e6400080211ff */
[----:B-1----:R-:W-:Y:S05]  /*2ea0*/  @!P1 BRA `(.L_x_52) ;  /* 0x0000006800909947 */ /* 0x002fea0003800000 */
.L_x_169:
[C---:B-1----:R-:W-:Y:S01]  /*2eb0*/  LEA R4, R11.reuse, UR37, 0x4 ;  /* 0x000000250b047c11 */ /* 0x042fe2000f8e20ff */
[----:B------:R-:W-:Y:S01]  /*2ec0*/  VIADD R0, R0, 0x120 ;  /* 0x0000012000007836 */ /* 0x000fe20000000000 */
[----:B------:R-:W-:Y:S01]  /*2ed0*/  SEL R8, R8, RZ, P0 ;  /* 0x000000ff08087207 */ /* 0x000fe20000000000 */
[----:B------:R-:W-:-:S03]  /*2ee0*/  VIADD R11, R11, 0x1 ;  /* 0x000000010b0b7836 */ /* 0x000fc60000000000 */
[----:B------:R-:W1:Y:S01]  /*2ef0*/  LDS.128 R4, [R4+0x1a0] ;  /* 0x0001a00004047984 */ /* 0x000e620000000c00 */
[----:B------:R-:W-:Y:S02]  /*2f00*/  PRMT R0, RZ, 0x654, R0 ;  /* 0x00000654ff007816 */ /* 0x000fe40000000000 */
[C---:B------:R-:W-:Y:S01]  /*2f10*/  ISETP.NE.AND P1, PT, R11.reuse, 0x2, PT ;  /* 0x000000020b00780c */ /* 0x040fe20003f25270 */
[----:B------:R-:W-:Y:S01]  /*2f20*/  @!PT LDS RZ, [RZ] ;  /* 0x00000000fffff984 */ /* 0x000fe20000000800 */
[----:B------:R-:W-:Y:S01]  /*2f30*/  @!PT LDS RZ, [RZ] ;  /* 0x00000000fffff984 */ /* 0x000fe20000000800 */
[----:B------:R-:W-:Y:S01]  /*2f40*/  @!PT LDS RZ, [RZ] ;  /* 0x00000000fffff984 */ /* 0x000fe20000000800 */
[----:B------:R-:W-:Y:S01]  /*2f50*/  @!PT LDS RZ, [RZ] ;  /* 0x00000000fffff984 */ /* 0x000fe20000000800 */
[----:B------:R2:W-:Y:S06]  /*2f60*/  MEMBAR.ALL.CTA ;  /* 0x0000000000007992 */ /* 0x0005ec0000008000 */
[----:B--2---:R-:W2:Y:S01]  /*2f70*/  FENCE.VIEW.ASYNC.S ;  /* 0x00000000000073c6 */ /* 0x004ea20000000000 */
[----:B------:R-:W-:Y:S01]  /*2f80*/  SEL R11, R11, RZ, P1 ;  /* 0x000000ff0b0b7207 */ /* 0x000fe20000800000 */
[----:B--2---:R2:W-:Y:S01]  /*2f90*/  SYNCS.ARRIVE.TRANS64.RED.A1T0 RZ, [R0+URZ], RZ ;  /* 0x000000ff00ff79a7 */ /* 0x0045e200081004ff */
[----:B-1----:R-:W-:-:S02]  /*2fa0*/  LOP3.LUT P3, RZ, R6, 0x1, RZ, 0xc0, !PT ;  /* 0x0000000106ff7812 */ /* 0x002fc4000786c0ff */
[----:B------:R-:W-:-:S04]  /*2fb0*/  SEL R4, RZ, 0x1, P1 ;  /* 0x00000001ff047807 */ /* 0x000fc80000800000 */
[----:B------:R-:W-:Y:S02]  /*2fc0*/  LOP3.LUT R10, R10, R4, RZ, 0x3c, !PT ;  /* 0x000000040a0a7212 */ /* 0x000fe400078e3cff */
[----:B--2---:R-:W-:-:S04]  /*2fd0*/  SEL R0, RZ, 0x1, P0 ;  /* 0x00000001ff007807 */ /* 0x004fc80000000000 */
[----:B------:R-:W-:Y:S01]  /*2fe0*/  LOP3.LUT R9, R9, R0, RZ, 0x3c, !PT ;  /* 0x0000000009097212 */ /* 0x000fe200078e3cff */
[----:B------:R-:W-:Y:S06]  /*2ff0*/  @P3 BRA `(.L_x_53) ;  /* 0xfffffffc002c3947 */ /* 0x000fec000383ffff */
[----:B------:R-:W-:Y:S01]  /*3000*/  ULEA UR5, UR6, UR37, 0x3 ;  /* 0x0000002506057291 */ /* 0x000fe2000f8e18ff */
[----:B------:R-:W-:-:S08]  /*3010*/  SHF.L.U32 R2, R12, 0x1f, RZ ;  /* 0x0000001f0c027819 */ /* 0x000fd000000006ff */
[----:B------:R-:W1:Y:S02]  /*3020*/  SYNCS.PHASECHK.TRANS64 P0, [UR5+0x120], R2 ;  /* 0x00012002ff0075a7 */ /* 0x000e640008001005 */
[----:B-1----:R-:W-:Y:S05]  /*3030*/  @P0 BRA `(.L_x_54) ;  /* 0x0000000000080947 */ /* 0x002fea0003800000 */
[----:B------:R-:W1:Y:S02]  /*3040*/  SYNCS.PHASECHK.TRANS64.TRYWAIT P0, [UR5+0x120], R2 ;  /* 0x00012002ff0075a7 */ /* 0x000e640008001105 */
[----:B-1----:R-:W-:Y:S05]  /*3050*/  @!P0 BRA `(.L_x_55) ;  /* 0x0000006800388947 */ /* 0x002fea0003800000 */
.L_x_54:
[----:B------:R-:W-:-:S04]  /*3060*/  UIADD3 UR4, UPT, UPT, UR6, 0x1, URZ ;  /* 0x0000000106047890 */ /* 0x000fc8000fffe0ff */
[----:B------:R-:W-:-:S04]  /*3070*/  UISETP.NE.AND UP0, UPT, UR4, 0x2, UPT ;  /* 0x000000020400788c */ /* 0x000fc8000bf05270 */
[----:B------:R-:W-:Y:S02]  /*3080*/  USEL UR7, URZ, 0x1, UP0 ;  /* 0x00000001ff077887 */ /* 0x000fe40008000000 */
[----:B------:R-:W-:-:S04]  /*3090*/  USEL UR4, UR4, URZ, UP0 ;  /* 0x000000ff04047287 */ /* 0x000fc80008000000 */
[----:B------:R-:W-:Y:S01]  /*30a0*/  ULEA UR4, UR4, UR37, 0x3 ;  /* 0x0000002504047291 */ /* 0x000fe2000f8e18ff */
[----:B-1----:R-:W-:-:S04]  /*30b0*/  LOP3.LUT R2, R12, UR7, RZ, 0x3c, !PT ;  /* 0x000000070c027c12 */ /* 0x002fc8000f8e3cff */
[----:B------:R-:W-:-:S04]  /*30c0*/  SHF.L.U32 R0, R2, 0x1f, RZ ;  /* 0x0000001f02007819 */ /* 0x000fc800000006ff */
[----:B------:R-:W1:Y:S02]  /*30d0*/  SYNCS.PHASECHK.TRANS64 P0, [UR4+0x120], R0 ;  /* 0x00012000ff0075a7 */ /* 0x000e640008001004 */
[----:B-1----:R-:W-:Y:S05]  /*30e0*/  @P0 EXIT ;  /* 0x000000000000094d */ /* 0x002fea0003800000 */
[----:B------:R-:W-:Y:S02]  /*30f0*/  SHF.L.U32 R2, R2, 0x1f, RZ ;  /* 0x0000001f02027819 */ /* 0x000fe400000006ff */
[----:B------:R-:W-:-:S07]  /*3100*/  MOV R0, UR4 ;  /* 0x0000000400007c02 */ /* 0x000fce0008000f00 */
.L_x_56:
[----:B-1----:R1:W2:Y:S02]  /*3110*/  SYNCS.PHASECHK.TRANS64.TRYWAIT P0, [R0+URZ+0x120], R2 ;  /* 0x00012002000075a7 */ /* 0x0022a400080011ff */
[----:B--2---:R-:W-:Y:S05]  /*3120*/  @!P0 NANOSLEEP.SYNCS 0x989680 ;  /* 0x009896800000895d */ /* 0x004fea0003900000 */
[----:B------:R-:W2:Y:S02]  /*3130*/  @!P0 SYNCS.PHASECHK.TRANS64 P0, [R0+URZ+0x120], R2 ;  /* 0x00012002000085a7 */ /* 0x000ea400080010ff */
[----:B--2---:R-:W-:Y:S05]  /*3140*/  @P0 EXIT ;  /* 0x000000000000094d */ /* 0x004fea0003800000 */
[----:B------:R-:W-:Y:S05]  /*3150*/  BRA `(.L_x_56) ;  /* 0xfffffffc00ec7947 */ /* 0x000fea000383ffff */
.L_x_49:
[----:B------:R-:W-:-:S09]  /*3160*/  UISETP.NE.AND UP1, UPT, UR8, URZ, UPT ;  /* 0x000000ff0800728c */ /* 0x000fd2000bf25270 */
[----:B------:R-:W-:Y:S05]  /*3170*/  BRA.U UP1, `(.L_x_57) ;  /* 0x0000000d017c7547 */ /* 0x000fea000b800000 */
[----:B------:R-:W-:Y:S01]  /*3180*/  UMOV UR4, 0x40 ;  /* 0x0000004000047882 */ /* 0x000fe20000000000 */
[----:B------:R-:W-:Y:S01]  /*3190*/  NOP ;  /* 0x0000000000007918 */ /* 0x000fe20000000000 */
[----:B------:R-:W-:Y:S01]  /*31a0*/  ULEA UR4, UR37, UR4, 0x18 ;  /* 0x0000000425047291 */ /* 0x000fe2000f8ec0ff */
[----:B------:R-:W-:Y:S02]  /*31b0*/  UMOV UR5, 0x400 ;  /* 0x0000040000057882 */ /* 0x000fe40000000000 */
[----:B------:R-:W-:-:S06]  /*31c0*/  ULEA UR37, UR37, UR5, 0x18 ;  /* 0x0000000525257291 */ /* 0x000fcc000f8ec0ff */
[----:B------:R-:W1:Y:S02]  /*31d0*/  LDS.U8 R0, [UR4+0x1c] ;  /* 0x00001c04ff007984 */ /* 0x000e640008000000 */
[----:B-1----:R-:W-:-:S13]  /*31e0*/  ISETP.NE.AND P0, PT, R0, RZ, PT ;  /* 0x000000ff0000720c */ /* 0x002fda0003f05270 */
[----:B------:R-:W-:Y:S05]  /*31f0*/  @P0 BRA `(.L_x_58) ;  /* 0x0000000000580947 */ /* 0x000fea0003800000 */
[----:B------:R-:W-:-:S13]  /*3200*/  ELECT P0, URZ, PT ;  /* 0x0000000000ff782f */ /* 0x000fda0003800000 */
[----:B------:R-:W-:Y:S05]  /*3210*/  @!P0 BRA `(.L_x_59) ;  /* 0x0000000000608947 */ /* 0x000fea0003800000 */
[----:B------:R-:W-:Y:S01]  /*3220*/  UMOV UR5, 0x10 ;  /* 0x0000001000057882 */ /* 0x000fe20000000000 */
[----:B------:R-:W-:Y:S01]  /*3230*/  HFMA2 R0, -RZ, RZ, 0, 5.9604644775390625e-08 ;  /* 0x00000001ff007431 */ /* 0x000fe200000001ff */
[----:B------:R-:W-:-:S03]  /*3240*/  MOV R2, 0xffff ;  /* 0x0000ffff00027802 */ /* 0x000fc60000000f00 */
[----:B------:R-:W-:Y:S04]  /*3250*/  DEPBAR.LE SB1, 0x36 ;  /* 0x00009d800000791a */ /* 0x000fe80000000000 */
[----:B------:R-:W1:Y:S02]  /*3260*/  UTCATOMSWS.FIND_AND_SET.ALIGN UP0, UR5, UR5 ;  /* 0x00000005000575e3 */ /* 0x000e640008000800 */
[----:B-1----:R-:W-:Y:S01]  /*3270*/  MOV R3, UR5 ;  /* 0x0000000500037c02 */ /* 0x002fe20008000f00 */
[----:B------:R-:W-:Y:S06]  /*3280*/  BRA.U UP0, `(.L_x_60) ;  /* 0x0000000100187547 */ /* 0x000fec000b800000 */
.L_x_61:
[----:B------:R-:W-:Y:S05]  /*3290*/  NANOSLEEP 0x64 ;  /* 0x000000640000795d */ /* 0x000fea0003800000 */
[----:B------:R-:W-:-:S05]  /*32a0*/  UMOV UR5, 0x10 ;  /* 0x0000001000057882 */ /* 0x000fca0000000000 */
[----:B------:R-:W-:Y:S04]  /*32b0*/  DEPBAR.LE SB1, 0x36 ;  /* 0x00009d800000791a */ /* 0x000fe80000000000 */
[----:B------:R-:W1:Y:S02]  /*32c0*/  UTCATOMSWS.FIND_AND_SET.ALIGN UP0, UR5, UR5 ;  /* 0x00000005000575e3 */ /* 0x000e640008000800 */
[----:B-1----:R-:W-:Y:S01]  /*32d0*/  MOV R3, UR5 ;  /* 0x0000000500037c02 */ /* 0x002fe20008000f00 */
[----:B------:R-:W-:Y:S05]  /*32e0*/  BRA.U !UP0, `(.L_x_61) ;  /* 0xfffffffd08e87547 */ /* 0x000fea000b83ffff */
.L_x_60:
[-C--:B------:R-:W-:Y:S02]  /*32f0*/  SHF.L.U32 R2, R2, R3.reuse, RZ ;  /* 0x0000000302027219 */ /* 0x080fe400000006ff */
[----:B------:R-:W-:Y:S01]  /*3300*/  SHF.L.U32 R0, R0, R3, RZ ;  /* 0x0000000300007219 */ /* 0x000fe200000006ff */
[----:B------:R-:W-:Y:S02]  /*3310*/  IMAD.SHL.U32 R3, R3, 0x20, RZ ;  /* 0x0000002003037824 */ /* 0x000fe400078e00ff */
[----:B------:R1:W-:Y:S04]  /*3320*/  ATOMS.OR RZ, [UR4+0x14], R2 ;  /* 0x00001402ffff798c */ /* 0x0003e8000b000004 */
[----:B------:R1:W-:Y:S04]  /*3330*/  ATOMS.OR RZ, [UR4+0x18], R0 ;  /* 0x00001800ffff798c */ /* 0x0003e8000b000004 */
[----:B------:R1:W-:Y:S01]  /*3340*/  STS [UR37+0x1c0], R3 ;  /* 0x0001c003ff007988 */ /* 0x0003e20008000825 */
[----:B------:R-:W-:Y:S05]  /*3350*/  BRA `(.L_x_59) ;  /* 0x0000000000107947 */ /* 0x000fea0003800000 */
.L_x_58:
[----:B------:R-:W-:Y:S02]  /*3360*/  MOV R0, 0xffffffff ;  /* 0xffffffff00007802 */ /* 0x000fe40000000f00 */
[----:B------:R-:W-:-:S03]  /*3370*/  MOV R2, 0x33a0 ;  /* 0x000033a000027802 */ /* 0x000fc60000000f00 */
[----:B------:R1:W-:Y:S04]  /*3380*/  STS [UR37+0x1c0], R0 ;  /* 0x0001c000ff007988 */ /* 0x0003e80008000825 */
[----:B-1-3-5:R-:W-:Y:S05]  /*3390*/  CALL.REL.NOINC `($__internal_1_$__cuda_sm10x_tcgen05_guardrail_trap_phase_invalid_during_alloc) ;  /* 0x0000006c00807944 */ /* 0x02afea0003c00000 */
.L_x_59:
[----:B------:R-:W-:Y:S05]  /*33a0*/  WARPSYNC.ALL ;  /* 0x0000000000007948 */ /* 0x000fea0003800000 */
[----:B------:R-:W2:Y:S01]  /*33b0*/  S2UR UR6, SR_CgaCtaId ;  /* 0x00000000000679c3 */ /* 0x000ea20000008800 */
[----:B------:R-:W-:Y:S01]  /*33c0*/  UMOV UR4, 0x400 ;  /* 0x0000040000047882 */ /* 0x000fe20000000000 */
[----:B------:R-:W-:-:S06]  /*33d0*/  NOP ;  /* 0x0000000000007918 */ /* 0x000fcc0000000000 */
[----:B------:R-:W-:Y:S06]  /*33e0*/  BAR.ARV 0x6, 0xa0 ;  /* 0x0182800000007b1d */ /* 0x000fec0000002000 */
[----:B------:R-:W4:Y:S01]  /*33f0*/  LDCU UR7, c[0x0][0x38c] ;  /* 0x00007180ff0777ac */ /* 0x000f220008000800 */
[----:B------:R-:W-:Y:S01]  /*3400*/  IMAD.MOV.U32 R11, RZ, RZ, 0x1 ;  /* 0x00000001ff0b7424 */ /* 0x000fe200078e00ff */
[----:B------:R-:W-:Y:S01]  /*3410*/  CS2R R8, SRZ ;  /* 0x0000000000087805 */ /* 0x000fe2000001ff00 */
[----:B------:R-:W-:Y:S01]  /*3420*/  IMAD.MOV.U32 R10, RZ, RZ, RZ ;  /* 0x000000ffff0a7224 */ /* 0x000fe200078e00ff */
[----:B------:R-:W-:Y:S01]  /*3430*/  UMOV UR18, URZ ;  /* 0x000000ff00127c82 */ /* 0x000fe20008000000 */
[----:B------:R-:W-:Y:S01]  /*3440*/  UMOV UR17, URZ ;  /* 0x000000ff00117c82 */ /* 0x000fe20008000000 */
[----:B------:R-:W-:Y:S01]  /*3450*/  UMOV UR22, 0x0 ;  /* 0x0000000000167882 */ /* 0x000fe20000000000 */
[----:B------:R-:W-:Y:S01]  /*3460*/  UMOV UR23, 0x8218010 ;  /* 0x0821801000177882 */ /* 0x000fe20000000000 */
[----:B------:R-:W-:Y:S01]  /*3470*/  UMOV UR20, 0x0 ;  /* 0x0000000000147882 */ /* 0x000fe20000000000 */
[----:B------:R-:W-:Y:S01]  /*3480*/  UMOV UR21, 0x8218010 ;  /* 0x0821801000157882 */ /* 0x000fe20000000000 */
[----:B--2---:R-:W-:Y:S01]  /*3490*/  ULEA UR6, UR6, UR4, 0x18 ;  /* 0x0000000406067291 */ /* 0x004fe2000f8ec0ff */
[----:B------:R-:W2:Y:S03]  /*34a0*/  LDCU UR4, c[0x0][0x38c] ;  /* 0x00007180ff0477ac */ /* 0x000ea60008000800 */
[----:B------:R-:W-:-:S02]  /*34b0*/  UIADD3 UR11, UPT, UPT, UR6, 0x8400, URZ ;  /* 0x00008400060b7890 */ /* 0x000fc4000fffe0ff */
[----:B----4-:R-:W-:-:S03]  /*34c0*/  UIADD3 UR7, UPT, UPT, UR7, 0x1f, URZ ;  /* 0x0000001f07077890 */ /* 0x010fc6000fffe0ff */
[----:B-1----:R-:W1:Y:S01]  /*34d0*/  LDS R0, [UR6+0x1c0] ;  /* 0x0001c006ff007984 */ /* 0x002e620008000800 */
[----:B------:R-:W-:Y:S02]  /*34e0*/  UIADD3 UR12, UPT, UPT, UR6, 0x20400, URZ ;  /* 0x00020400060c7890 */ /* 0x000fe4000fffe0ff */
[----:B------:R-:W-:Y:S02]  /*34f0*/  USHF.R.S32.HI UR5, URZ, 0x1f, UR7 ;  /* 0x0000001fff057899 */ /* 0x000fe40008011407 */
[----:B------:R-:W-:Y:S02]  /*3500*/  USHF.R.U32.HI UR11, URZ, 0x4, UR11 ;  /* 0x00000004ff0b7899 */ /* 0x000fe4000801160b */
[----:B------:R-:W-:Y:S02]  /*3510*/  ULEA.HI UR5, UR5, UR7, URZ, 0x5 ;  /* 0x0000000705057291 */ /* 0x000fe4000f8f28ff */
[----:B------:R-:W-:Y:S02]  /*3520*/  USHF.R.U32.HI UR12, URZ, 0x4, UR12 ;  /* 0x00000004ff0c7899 */ /* 0x000fe4000801160c */
[----:B------:R-:W-:-:S02]  /*3530*/  USHF.R.S32.HI UR5, URZ, 0x5, UR5 ;  /* 0x00000005ff057899 */ /* 0x000fc40008011405 */
[----:B------:R-:W-:Y:S02]  /*3540*/  ULOP3.LUT UR11, UR11, 0x3fff, URZ, 0xc0, !UPT ;  /* 0x00003fff0b0b7892 */ /* 0x000fe4000f8ec0ff */
[----:B------:R-:W-:Y:S02]  /*3550*/  UISETP.LT.AND UP0, UPT, UR5, 0x1, UPT ;  /* 0x000000010500788c */ /* 0x000fe4000bf01270 */
[----:B------:R-:W-:Y:S02]  /*3560*/  ULOP3.LUT UR12, UR12, 0x3fff, URZ, 0xc0, !UPT ;  /* 0x00003fff0c0c7892 */ /* 0x000fe4000f8ec0ff */
[----:B------:R-:W-:Y:S02]  /*3570*/  USEL UR10, UR5, 0x1, !UP0 ;  /* 0x00000001050a7887 */ /* 0x000fe4000c000000 */
[----:B------:R-:W-:Y:S02]  /*3580*/  ULOP3.LUT UR11, UR11, 0x1000000, URZ, 0xfc, !UPT ;  /* 0x010000000b0b7892 */ /* 0x000fe4000f8efcff */
[----:B------:R-:W-:-:S02]  /*3590*/  ULOP3.LUT UR12, UR12, 0x1000000, URZ, 0xfc, !UPT ;  /* 0x010000000c0c7892 */ /* 0x000fc4000f8efcff */
[----:B------:R-:W-:Y:S02]  /*35a0*/  UIADD3 UR10, UPT, UPT, -UR10, URZ, URZ ;  /* 0x000000ff0a0a7290 */ /* 0x000fe4000fffe1ff */
[----:B--2---:R-:W-:Y:S01]  /*35b0*/  UISETP.GE.AND UP3, UPT, UR4, 0x1, UPT ;  /* 0x000000010400788c */ /* 0x004fe2000bf66270 */
[----:B-1----:R-:W-:-:S15]  /*35c0*/  R2UR UR19, R0 ;  /* 0x00000000001372ca */ /* 0x002fde00000e0000 */
.L_x_68:
[----:B------:R-:W-:Y:S02]  /*35d0*/  LEA R0, R10, UR6, 0x3 ;  /* 0x000000060a007c11 */ /* 0x000fe4000f8e18ff */
[----:B------:R-:W-:Y:S02]  /*35e0*/  SHF.L.U32 R2, R9, 0x1f, RZ ;  /* 0x0000001f09027819 */ /* 0x000fe400000006ff */
[----:B------:R-:W-:Y:S01]  /*35f0*/  PLOP3.LUT P0, PT, PT, PT, UP3, 0x80, 0x8 ;  /* 0x000000000008781c */ /* 0x000fe20003f0f038 */
[----:B------:R-:W-:Y:S01]  /*3600*/  VIADD R3, R0, 0x120 ;  /* 0x0000012000037836 */ /* 0x000fe20000000000 */
[----:B-1----:R-:W1:Y:S02]  /*3610*/  SYNCS.PHASECHK.TRANS64.TRYWAIT P1, [R0+URZ+0x110], R2 ;  /* 0x00011002000075a7 */ /* 0x002e6400080211ff */
[----:B-1--4-:R-:W-:Y:S09]  /*3620*/  @!P1 BRA `(.L_x_62) ;  /* 0x0000006000dc9947 */ /* 0x012ff20003800000 */
.L_x_171:
[----:B------:R-:W-:Y:S01]  /*3630*/  LEA R4, R10, UR6, 0x4 ;  /* 0x000000060a047c11 */ /* 0x000fe2000f8e20ff */
[----:B------:R-:W-:Y:S01]  /*3640*/  @UP3 ULEA UR4, UR17, UR6, 0x3 ;  /* 0x0000000611043291 */ /* 0x000fe2000f8e18ff */
[----:B------:R-:W-:Y:S01]  /*3650*/  PLOP3.LUT P2, PT, PT, PT, PT, 0x80, 0x8 ;  /* 0x000000000008781c */ /* 0x000fe20003f4f070 */
[----:B------:R-:W-:Y:S01]  /*3660*/  ULEA UR8, UR18, UR6, 0x3 ;  /* 0x0000000612087291 */ /* 0x000fe2000f8e18ff */
[----:B------:R-:W-:Y:S01]  /*3670*/  PRMT R3, RZ, 0x654, R3 ;  /* 0x00000654ff037816 */ /* 0x000fe20000000003 */
[----:B------:R-:W-:Y:S01]  /*3680*/  ULEA UR9, UR18, UR19, 0x7 ;  /* 0x0000001312097291 */ /* 0x000fe2000f8e38ff */
[----:B------:R-:W2:Y:S01]  /*3690*/  LDS.128 R4, [R4+0x1a0] ;  /* 0x0001a00004047984 */ /* 0x000ea20000000c00 */
[----:B-1----:R-:W-:Y:S02]  /*36a0*/  @P0 SHF.L.U32 R2, R8, 0x1f, RZ ;  /* 0x0000001f08020819 */ /* 0x002fe400000006ff */
[----:B------:R-:W-:Y:S01]  /*36b0*/  SHF.L.U32 R0, R11, 0x1f, RZ ;  /* 0x0000001f0b007819 */ /* 0x000fe200000006ff */
[----:B------:R-:W-:Y:S01]  /*36c0*/  @!PT LDS RZ, [RZ] ;  /* 0x00000000fffff984 */ /* 0x000fe20000000800 */
[----:B------:R-:W-:Y:S01]  /*36d0*/  @!PT LDS RZ, [RZ] ;  /* 0x00000000fffff984 */ /* 0x000fe20000000800 */
[----:B------:R-:W-:Y:S01]  /*36e0*/  @!PT LDS RZ, [RZ] ;  /* 0x00000000fffff984 */ /* 0x000fe20000000800 */
[----:B------:R-:W-:Y:S01]  /*36f0*/  @!PT LDS RZ, [RZ] ;  /* 0x00000000fffff984 */ /* 0x000fe20000000800 */
[----:B------:R1:W-:Y:S06]  /*3700*/  MEMBAR.ALL.CTA ;  /* 0x0000000000007992 */ /* 0x0003ec0000008000 */
[----:B-1----:R-:W1:Y:S02]  /*3710*/  FENCE.VIEW.ASYNC.S ;  /* 0x00000000000073c6 */ /* 0x002e640000000000 */
[----:B-1----:R1:W-:Y:S01]  /*3720*/  SYNCS.ARRIVE.TRANS64.RED.A1T0 RZ, [R3+URZ], RZ ;  /* 0x000000ff03ff79a7 */ /* 0x0023e200081004ff */
[----:B------:R1:W4:Y:S01]  /*3730*/  @P0 SYNCS.PHASECHK.TRANS64.TRYWAIT P2, [UR4], R2 ;  /* 0x00000002ff0005a7 */ /* 0x0003220008041104 */
[----:B--2---:R-:W-:Y:S01]  /*3740*/  LOP3.LUT P1, RZ, R6, 0x1, RZ, 0xc0, !PT ;  /* 0x0000000106ff7812 */ /* 0x004fe2000782c0ff */
[----:B------:R-:W2:Y:S02]  /*3750*/  SYNCS.PHASECHK.TRANS64.TRYWAIT P0, [UR8+0x150], R0 ;  /* 0x00015000ff0075a7 */ /* 0x000ea40008001108 */
[----:B-12-4-:R-:W-:Y:S10]  /*3760*/  @!P0 BRA `(.L_x_63) ;  /* 0x0000006000a08947 */ /* 0x016ff40003800000 */
.L_x_173:
[----:B------:R-:W-:Y:S01]  /*3770*/  IADD3 R10, PT, PT, R10, 0x1, RZ ;  /* 0x000000010a0a7810 */ /* 0x000fe20007ffe0ff */
[----:B------:R-:W-:Y:S06]  /*3780*/  BRA.U !UP3, `(.L_x_64) ;  /* 0x000000010b987547 */ /* 0x000fec000b800000 */
[----:B------:R-:W-:Y:S01]  /*3790*/  UPLOP3.LUT UP4, UPT, UPT, UPT, UPT, 0x40, 0x4 ;  /* 0x000000000004789c */ /* 0x000fe20003f8e870 */
[----:B------:R-:W-:Y:S01]  /*37a0*/  UMOV UR16, UR10 ;  /* 0x0000000a00107c82 */ /* 0x000fe20008000000 */
[----:B------:R-:W-:Y:S01]  /*37b0*/  UMOV UR15, UR5 ;  /* 0x00000005000f7c82 */ /* 0x000fe20008000000 */
[----:B------:R-:W-:-:S08]  /*37c0*/  UMOV UR14, UR17 ;  /* 0x00000011000e7c82 */ /* 0x000fd00008000000 */
.L_x_67:
[----:B------:R-:W-:Y:S02]  /*37d0*/  UIADD3 UR16, UPT, UPT, UR16, 0x1, URZ ;  /* 0x0000000110107890 */ /* 0x000fe4000fffe0ff */
[----:B--2---:R-:W-:Y:S02]  /*37e0*/  ULEA UR7, UR14, UR6, 0x3 ;  /* 0x000000060e077291 */ /* 0x004fe4000f8e18ff */
[----:B------:R-:W-:Y:S01]  /*37f0*/  UISETP.NE.AND UP0, UPT, UR16, URZ, UPT ;  /* 0x000000ff1000728c */ /* 0x000fe2000bf05270 */
[----:B----4-:R-:W-:Y:S10]  /*3800*/  @P2 BRA `(.L_x_65) ;  /* 0x00000000000c2947 */ /* 0x010ff40003800000 */
[----:B-1----:R-:W-:Y:S04]  /*3810*/  SHF.L.U32 R2, R8, 0x1f, RZ ;  /* 0x0000001f08027819 */ /* 0x002fe800000006ff */
[----:B------:R-:W1:Y:S02]  /*3820*/  SYNCS.PHASECHK.TRANS64.TRYWAIT P0, [UR7], R2 ;  /* 0x00000002ff0075a7 */ /* 0x000e640008001107 */
[----:B-1----:R-:W-:Y:S05]  /*3830*/  @!P0 BRA `(.L_x_66) ;  /* 0x0000006000848947 */ /* 0x002fea0003800000 */
.L_x_65:
[----:B------:R-:W-:Y:S01]  /*3840*/  UISETP.NE.AND UP1, UPT, UR15, 0x1, UPT ;  /* 0x000000010f00788c */ /* 0x000fe2000bf25270 */
[----:B------:R-:W-:Y:S01]  /*3850*/  PLOP3.LUT P2, PT, PT, PT, PT, 0x80, 0x8 ;  /* 0x000000000008781c */ /* 0x000fe20003f4f070 */
[----:B------:R-:W-:Y:S02]  /*3860*/  UIADD3 UR17, UPT, UPT, UR14, 0x1, URZ ;  /* 0x000000010e117890 */ /* 0x000fe4000fffe0ff */
[----:B------:R-:W-:Y:S02]  /*3870*/  ULEA UR24, UR14, UR12, 0x9 ;  /* 0x0000000c0e187291 */ /* 0x000fe4000f8e48ff */
[----:B------:R-:W-:Y:S01]  /*3880*/  UISETP.NE.AND UP2, UPT, UR17, 0xc, UPT ;  /* 0x0000000c1100788c */ /* 0x000fe2000bf45270 */
[----:B------:R-:W-:Y:S01]  /*3890*/  PLOP3.LUT P0, PT, PT, PT, UP1, 0x80, 0x8 ;  /* 0x000000000008781c */ /* 0x000fe20003f0f018 */
[----:B------:R-:W-:Y:S02]  /*38a0*/  ULEA UR26, UR14, UR11, 0x9 ;  /* 0x0000000b0e1a7291 */ /* 0x000fe4000f8e48ff */
[----:B------:R-:W-:Y:S02]  /*38b0*/  USEL UR13, URZ, 0x1, UP2 ;  /* 0x00000001ff0d7887 */ /* 0x000fe40009000000 */
[----:B------:R-:W-:Y:S02]  /*38c0*/  USEL UR17, UR17, URZ, UP2 ;  /* 0x000000ff11117287 */ /* 0x000fe40009000000 */
[----:B------:R-:W-:Y:S02]  /*38d0*/  UIADD3 UR30, UPT, UPT, UR24, 0x80, URZ ;  /* 0x00000080181e7890 */ /* 0x000fe4000fffe0ff */
[----:B------:R-:W-:Y:S01]  /*38e0*/  @UP1 ULEA UR4, UR17, UR6, 0x3 ;  /* 0x0000000611041291 */ /* 0x000fe2000f8e18ff */
[----:B------:R-:W-:Y:S01]  /*38f0*/  LOP3.LUT R8, R8, UR13, RZ, 0x3c, !PT ;  /* 0x0000000d08087c12 */ /* 0x000fe2000f8e3cff */
[----:B------:R-:W-:Y:S02]  /*3900*/  UIADD3 UR28, UPT, UPT, UR26, 0x80, URZ ;  /* 0x000000801a1c7890 */ /* 0x000fe4000fffe0ff */
[----:B------:R-:W-:Y:S01]  /*3910*/  UIADD3 UR7, UPT, UPT, UR7, 0x60, URZ ;  /* 0x0000006007077890 */ /* 0x000fe2000fffe0ff */
[----:B-1----:R-:W-:Y:S01]  /*3920*/  @P0 SHF.L.U32 R0, R8, 0x1f, RZ ;  /* 0x0000001f08000819 */ /* 0x002fe200000006ff */
[----:B------:R-:W-:Y:S01]  /*3930*/  UMOV UR25, 0x40004040 ;  /* 0x4000404000197882 */ /* 0x000fe20000000000 */
[----:B------:R-:W-:Y:S01]  /*3940*/  UMOV UR27, 0x40004040 ;  /* 0x40004040001b7882 */ /* 0x000fe20000000000 */
[----:B------:R-:W-:Y:S01]  /*3950*/  UMOV UR31, 0x40004040 ;  /* 0x40004040001f7882 */ /* 0x000fe20000000000 */
[----:B------:R2:W4:Y:S01]  /*3960*/  @P0 SYNCS.PHASECHK.TRANS64.TRYWAIT P2, [UR4], R0 ;  /* 0x00000000ff0005a7 */ /* 0x0005220008041104 */
[----:B------:R-:W-:Y:S01]  /*3970*/  UIADD3 UR15, UPT, UPT, UR15, -0x1, URZ ;  /* 0xffffffff0f0f7890 */ /* 0x000fe2000fffe0ff */
[----:B------:R2:W-:Y:S01]  /*3980*/  UTCHMMA gdesc[UR26], gdesc[UR24], tmem[UR9], tmem[UR22], idesc[UR23], UP4 ;  /* 0x00ff16181a0075ea */ /* 0x0005e2000a000009 */
[----:B------:R-:W-:Y:S01]  /*3990*/  UPLOP3.LUT UP4, UPT, UPT, UPT, UPT, 0x80, 0x8 ;  /* 0x000000000008789c */ /* 0x000fe20003f8f070 */
[----:B------:R-:W-:Y:S01]  /*39a0*/  UMOV UR29, 0x40004040 ;  /* 0x40004040001d7882 */ /* 0x000fe20000000000 */
[----:B------:R-:W-:Y:S01]  /*39b0*/  UMOV UR14, UR17 ;  /* 0x00000011000e7c82 */ /* 0x000fe20008000000 */
[----:B------:R2:W-:Y:S01]  /*39c0*/  UTCHMMA gdesc[UR28], gdesc[UR30], tmem[UR9], tmem[UR20], idesc[UR21], UPT ;  /* 0x00ff141e1c0075ea */ /* 0x0005e2000b800009 */
[----:B------:R2:W-:Y:S01]  /*39d0*/  UTCBAR [UR7], URZ ;  /* 0x000000ff070073e9 */ /* 0x0005e200080000ff */
[----:B------:R-:W-:Y:S06]  /*39e0*/  BRA.U UP0, `(.L_x_67) ;  /* 0xfffffffd00787547 */ /* 0x000fec000b83ffff */
.L_x_64:
[----:B------:R-:W-:Y:S01]  /*39f0*/  UIADD3 UR18, UPT, UPT, UR18, 0x1, URZ ;  /* 0x0000000112127890 */ /* 0x000fe2000fffe0ff */
[C---:B------:R-:W-:Y:S01]  /*3a00*/  ISETP.NE.AND P0, PT, R10.reuse, 0x2, PT ;  /* 0x000000020a00780c */ /* 0x040fe20003f05270 */
[----:B------:R-:W-:Y:S02]  /*3a10*/  UIADD3 UR8, UPT, UPT, UR8, 0x130, URZ ;  /* 0x0000013008087890 */ /* 0x000fe4000fffe0ff */
[----:B------:R-:W-:Y:S01]  /*3a20*/  UISETP.NE.AND UP0, UPT, UR18, 0x4, UPT ;  /* 0x000000041200788c */ /* 0x000fe2000bf05270 */
[----:B-12---:R-:W-:Y:S02]  /*3a30*/  SEL R0, RZ, 0x1, P0 ;  /* 0x00000001ff007807 */ /* 0x006fe40000000000 */
[----:B------:R-:W-:Y:S01]  /*3a40*/  SEL R10, R10, RZ, P0 ;  /* 0x000000ff0a0a7207 */ /* 0x000fe20000000000 */
[----:B------:R-:W-:Y:S01]  /*3a50*/  USEL UR4, URZ, 0x1, UP0 ;  /* 0x00000001ff047887 */ /* 0x000fe20008000000 */
[----:B------:R-:W-:Y:S01]  /*3a60*/  LOP3.LUT R9, R9, R0, RZ, 0x3c, !PT ;  /* 0x0000000009097212 */ /* 0x000fe200078e3cff */
[----:B------:R-:W-:Y:S01]  /*3a70*/  USEL UR18, UR18, URZ, UP0 ;  /* 0x000000ff12127287 */ /* 0x000fe20008000000 */
[----:B------:R1:W-:Y:S03]  /*3a80*/  UTCBAR [UR8], URZ ;  /* 0x000000ff080073e9 */ /* 0x0003e600080000ff */
[----:B------:R-:W-:Y:S01]  /*3a90*/  LOP3.LUT R11, R11, UR4, RZ, 0x3c, !PT ;  /* 0x000000040b0b7c12 */ /* 0x000fe2000f8e3cff */
[----:B------:R-:W-:Y:S07]  /*3aa0*/  @P1 BRA `(.L_x_68) ;  /* 0xfffffff800c81947 */ /* 0x000fee000383ffff */
[----:B------:R-:W2:Y:S01]  /*3ab0*/  S2UR UR4, SR_CgaCtaId ;  /* 0x00000000000479c3 */ /* 0x000ea20000008800 */
[----:B------:R-:W-:Y:S01]  /*3ac0*/  ELECT P0, URZ, PT ;  /* 0x0000000000ff782f */ /* 0x000fe20003800000 */
[----:B------:R-:W-:Y:S01]  /*3ad0*/  IMAD.MOV.U32 R0, RZ, RZ, 0x1 ;  /* 0x00000001ff007424 */ /* 0x000fe200078e00ff */
[----:B------:R-:W-:Y:S01]  /*3ae0*/  UIADD3 UR6, UPT, UPT, UR6, 0x150, URZ ;  /* 0x0000015006067890 */ /* 0x000fe2000fffe0ff */
[----:B------:R-:W-:Y:S01]  /*3af0*/  SHF.L.U32 R2, R11, 0x1f, RZ ;  /* 0x0000001f0b027819 */ /* 0x000fe200000006ff */
[----:B------:R-:W-:-:S03]  /*3b00*/  UMOV UR5, 0x40 ;  /* 0x0000004000057882 */ /* 0x000fc60000000000 */
[----:B------:R-:W-:Y:S01]  /*3b10*/  UVIRTCOUNT.DEALLOC.SMPOOL 0x80 ;  /* 0x000000800000784c */ /* 0x000fe20000000000 */
[----:B--2---:R-:W-:Y:S02]  /*3b20*/  ULEA UR4, UR4, UR5, 0x18 ;  /* 0x0000000504047291 */ /* 0x004fe4000f8ec0ff */
[----:B------:R-:W-:-:S07]  /*3b30*/  ULEA UR5, UR18, UR6, 0x3 ;  /* 0x0000000612057291 */ /* 0x000fce000f8e18ff */
[----:B------:R2:W-:Y:S02]  /*3b40*/  @P0 STS.U8 [UR4+0x1c], R0 ;  /* 0x00001c00ff000988 */ /* 0x0005e40008000004 */
[----:B------:R-:W3:Y:S02]  /*3b50*/  SYNCS.PHASECHK.TRANS64.TRYWAIT P0, [UR5], R2 ;  /* 0x00000002ff0075a7 */ /* 0x000ee40008001105 */
[----:B--23--:R-:W-:Y:S05]  /*3b60*/  @!P0 BRA `(.L_x_69) ;  /* 0x0000005c00d08947 */ /* 0x00cfea0003800000 */
.L_x_176:
[----:B------:R-:W-:-:S04]  /*3b70*/  UIADD3 UR7, UPT, UPT, UR18, 0x1, URZ ;  /* 0x0000000112077890 */ /* 0x000fc8000fffe0ff */
[----:B------:R-:W-:-:S04]  /*3b80*/  UISETP.NE.AND UP0, UPT, UR7, 0x4, UPT ;  /* 0x000000040700788c */ /* 0x000fc8000bf05270 */
[----:B-1----:R-:W-:Y:S02]  /*3b90*/  USEL UR8, URZ, 0x1, UP0 ;  /* 0x00000001ff087887 */ /* 0x002fe40008000000 */
[----:B------:R-:W-:-:S04]  /*3ba0*/  USEL UR7, UR7, URZ, UP0 ;  /* 0x000000ff07077287 */ /* 0x000fc80008000000 */
[----:B------:R-:W-:Y:S01]  /*3bb0*/  ULEA UR5, UR7, UR6, 0x3 ;  /* 0x0000000607057291 */ /* 0x000fe2000f8e18ff */
[----:B--2---:R-:W-:-:S04]  /*3bc0*/  LOP3.LUT R2, R11, UR8, RZ, 0x3c, !PT ;  /* 0x000000080b027c12 */ /* 0x004fc8000f8e3cff */
[----:B------:R-:W-:-:S04]  /*3bd0*/  SHF.L.U32 R3, R2, 0x1f, RZ ;  /* 0x0000001f02037819 */ /* 0x000fc800000006ff */
[----:B------:R-:W1:Y:S02]  /*3be0*/  SYNCS.PHASECHK.TRANS64.TRYWAIT P0, [UR5], R3 ;  /* 0x00000003ff0075a7 */ /* 0x000e640008001105 */
[----:B-1----:R-:W-:Y:S05]  /*3bf0*/  @!P0 BRA `(.L_x_70) ;  /* 0x0000005c00c48947 */ /* 0x002fea0003800000 */
.L_x_178:
        /* <DEDUP_REMOVED lines=9> */
.L_x_180:
[----:B------:R-:W-:-:S04]  /*3c90*/  UIADD3 UR7, UPT, UPT, UR7, 0x1, URZ ;  /* 0x0000000107077890 */ /* 0x000fc8000fffe0ff */
[----:B------:R-:W-:-:S04]  /*3ca0*/  UISETP.NE.AND UP0, UPT, UR7, 0x4, UPT ;  /* 0x000000040700788c */ /* 0x000fc8000bf05270 */
[----:B------:R-:W-:Y:S02]  /*3cb0*/  USEL UR5, URZ, 0x1, UP0 ;  /* 0x00000001ff057887 */ /* 0x000fe40008000000 */
[----:B------:R-:W-:-:S04]  /*3cc0*/  USEL UR7, UR7, URZ, UP0 ;  /* 0x000000ff07077287 */ /* 0x000fc80008000000 */
[----:B------:R-:W-:Y:S01]  /*3cd0*/  ULEA UR7, UR7, UR6, 0x3 ;  /* 0x0000000607077291 */ /* 0x000fe2000f8e18ff */
[----:B------:R-:W-:-:S04]  /*3ce0*/  LOP3.LUT R2, R2, UR5, RZ, 0x3c, !PT ;  /* 0x0000000502027c12 */ /* 0x000fc8000f8e3cff */
[----:B------:R-:W-:-:S04]  /*3cf0*/  SHF.L.U32 R2, R2, 0x1f, RZ ;  /* 0x0000001f02027819 */ /* 0x000fc800000006ff */
[----:B------:R-:W2:Y:S02]  /*3d00*/  SYNCS.PHASECHK.TRANS64.TRYWAIT P0, [UR7], R2 ;  /* 0x00000002ff0075a7 */ /* 0x000ea40008001107 */
[----:B--2---:R-:W-:Y:S05]  /*3d10*/  @!P0 BRA `(.L_x_72) ;  /* 0x0000005c00ac8947 */ /* 0x004fea0003800000 */
.L_x_182:
[----:B------:R-:W-:Y:S01]  /*3d20*/  NOP ;  /* 0x0000000000007918 */ /* 0x000fe20000000000 */
[----:B-1----:R-:W1:Y:S01]  /*3d30*/  LDS R0, [UR4+0x14] ;  /* 0x00001404ff007984 */ /* 0x002e620008000800 */
[----:B------:R-:W-:Y:S01]  /*3d40*/  ULOP3.LUT UR6, UR19, 0xffff, URZ, 0xc0, !UPT ;  /* 0x0000ffff13067892 */ /* 0x000fe2000f8ec0ff */
[----:B------:R-:W-:Y:S01]  /*3d50*/  UMOV UR8, 0xffff ;  /* 0x0000ffff00087882 */ /* 0x000fe20000000000 */
[----:B------:R-:W-:Y:S02]  /*3d60*/  UMOV UR5, 0x1 ;  /* 0x0000000100057882 */ /* 0x000fe40000000000 */
[----:B------:R-:W-:-:S04]  /*3d70*/  USHF.R.U32.HI UR6, URZ, 0x5, UR6 ;  /* 0x00000005ff067899 */ /* 0x000fc80008011606 */
[----:B------:R-:W-:Y:S02]  /*3d80*/  USHF.L.U32 UR8, UR8, UR6, URZ ;  /* 0x0000000608087299 */ /* 0x000fe400080006ff */
[----:B------:R-:W-:-:S04]  /*3d90*/  USHF.L.U32 UR5, UR5, UR6, URZ ;  /* 0x0000000605057299 */ /* 0x000fc800080006ff */
[----:B-1----:R-:W-:-:S04]  /*3da0*/  LOP3.LUT R0, R0, UR8, RZ, 0xc0, !PT ;  /* 0x0000000800007c12 */ /* 0x002fc8000f8ec0ff */
[----:B------:R-:W-:-:S13]  /*3db0*/  ISETP.NE.AND P0, PT, R0, UR8, PT ;  /* 0x0000000800007c0c */ /* 0x000fda000bf05270 */
[----:B------:R-:W-:Y:S05]  /*3dc0*/  @P0 BRA `(.L_x_73) ;  /* 0x0000000000580947 */ /* 0x000fea0003800000 */
[----:B------:R-:W1:Y:S02]  /*3dd0*/  LDS R0, [UR4+0x18] ;  /* 0x00001804ff007984 */ /* 0x000e640008000800 */
[----:B-1----:R-:W-:-:S04]  /*3de0*/  LOP3.LUT R0, R0, UR5, RZ, 0xc0, !PT ;  /* 0x0000000500007c12 */ /* 0x002fc8000f8ec0ff */
[----:B------:R-:W-:-:S13]  /*3df0*/  ISETP.NE.AND P0, PT, R0, UR5, PT ;  /* 0x0000000500007c0c */ /* 0x000fda000bf05270 */
[----:B------:R-:W-:Y:S05]  /*3e00*/  @P0 BRA `(.L_x_74) ;  /* 0x00000000003c0947 */ /* 0x000fea0003800000 */
[----:B------:R-:W1:Y:S01]  /*3e10*/  S2R R2, SR_LANEID ;  /* 0x0000000000027919 */ /* 0x000e620000000000 */
[----:B------:R-:W-:Y:S01]  /*3e20*/  ULOP3.LUT UR8, URZ, UR8, URZ, 0x33, !UPT ;  /* 0x00000008ff087292 */ /* 0x000fe2000f8e33ff */
[----:B------:R-:W-:Y:S02]  /*3e30*/  VOTEU.ANY UR7, UPT, PT ;  /* 0x0000000000077886 */ /* 0x000fe400038e0100 */
[----:B------:R-:W-:-:S03]  /*3e40*/  UFLO.U32 UR7, UR7 ;  /* 0x00000007000772bd */ /* 0x000fc600080e0000 */
[----:B------:R-:W-:-:S04]  /*3e50*/  IMAD.U32 R0, RZ, RZ, UR8 ;  /* 0x00000008ff007e24 */ /* 0x000fc8000f8e00ff */
[----:B------:R2:W3:Y:S02]  /*3e60*/  REDUX UR6, R0 ;  /* 0x00000000000673c4 */ /* 0x0004e40000000000 */
[----:B------:R1:W-:Y:S02]  /*3e70*/  UTCATOMSWS.AND URZ, UR8 ;  /* 0x0000000800ff79e3 */ /* 0x0003e40008000000 */
[----:B-1----:R-:W-:Y:S02]  /*3e80*/  ISETP.EQ.U32.AND P0, PT, R2, UR7, PT ;  /* 0x0000000702007c0c */ /* 0x002fe4000bf02070 */
[----:B--2---:R-:W-:Y:S02]  /*3e90*/  LOP3.LUT R0, RZ, UR5, RZ, 0x33, !PT ;  /* 0x00000005ff007c12 */ /* 0x004fe4000f8e33ff */
[----:B---3--:R-:W-:Y:S02]  /*3ea0*/  MOV R2, UR6 ;  /* 0x0000000600027c02 */ /* 0x008fe40008000f00 */
[----:B------:R-:W1:Y:S07]  /*3eb0*/  REDUX UR5, R0 ;  /* 0x00000000000573c4 */ /* 0x000e6e0000000000 */
[----:B------:R2:W-:Y:S01]  /*3ec0*/  @P0 ATOMS.AND RZ, [UR4+0x14], R2 ;  /* 0x00001402ffff098c */ /* 0x0005e2000a800004 */
[----:B-1----:R-:W-:-:S05]  /*3ed0*/  IMAD.U32 R0, RZ, RZ, UR5 ;  /* 0x00000005ff007e24 */ /* 0x002fca000f8e00ff */
[----:B------:R2:W-:Y:S01]  /*3ee0*/  @P0 ATOMS.AND RZ, [UR4+0x18], R0 ;  /* 0x00001800ffff098c */ /* 0x0005e2000a800004 */
[----:B------:R-:W-:Y:S05]  /*3ef0*/  BRA `(.L_x_75) ;  /* 0x0000000000147947 */ /* 0x000fea0003800000 */
.L_x_74:
[----:B------:R-:W-:Y:S02]  /*3f00*/  MOV R2, 0x3f20 ;  /* 0x00003f2000027802 */ /* 0x000fe40000000f00 */
[----:B----45:R-:W-:Y:S05]  /*3f10*/  CALL.REL.NOINC `($__internal_0_$__cuda_sm10x_tcgen05_guardrail_trap_col_being_dealloced_not_returned_by_alloc) ;  /* 0x0000006000947944 */ /* 0x030fea0003c00000 */
[----:B------:R-:W-:Y:S05]  /*3f20*/  BRA `(.L_x_75) ;  /* 0x0000000000087947 */ /* 0x000fea0003800000 */
.L_x_73:
[----:B------:R-:W-:Y:S02]  /*3f30*/  MOV R2, 0x3f50 ;  /* 0x00003f5000027802 */ /* 0x000fe40000000f00 */
[----:B----45:R-:W-:Y:S05]  /*3f40*/  CALL.REL.NOINC `($__internal_2_$__cuda_sm10x_tcgen05_guardrail_trap_unallocated_columns_being_dealloced) ;  /* 0x0000006000a07944 */ /* 0x030fea0003c00000 */
.L_x_75:
[----:B------:R-:W-:Y:S01]  /*3f50*/  NOP ;  /* 0x0000000000007918 */ /* 0x000fe20000000000 */
[----:B------:R-:W-:Y:S05]  /*3f60*/  EXIT ;  /* 0x000000000000794d */ /* 0x000fea0003800000 */
.L_x_57:
[----:B------:R-:W-:-:S09]  /*3f70*/  UISETP.NE.OR UP2, UPT, UR8, 0x3, !UP2 ;  /* 0x000000030800788c */ /* 0x000fd2000d745670 */
[----:B------:R-:W-:Y:S05]  /*3f80*/  BRA.U UP2, `(.L_x_76) ;  /* 0x0000001102087547 */ /* 0x000fea000b800000 */
[----:B------:R-:W1:Y:S01]  /*3f90*/  LDC R0, c[0x0][0xb30] ;  /* 0x0002cc00ff007b82 */ /* 0x000e620000000800 */
[----:B------:R-:W2:Y:S01]  /*3fa0*/  LDCU.64 UR8, c[0x0][0x888] ;  /* 0x00011100ff0877ac */ /* 0x000ea20008000a00 */
[----:B------:R-:W-:Y:S02]  /*3fb0*/  HFMA2 R27, -RZ, RZ, 0, 0 ;  /* 0x00000000ff1b7431 */ /* 0x000fe400000001ff */
[----:B------:R-:W-:Y:S01]  /*3fc0*/  IMAD.MOV.U32 R29, RZ, RZ, 0x1 ;  /* 0x00000001ff1d7424 */ /* 0x000fe200078e00ff */
[----:B------:R-:W-:Y:S01]  /*3fd0*/  MOV R25, 0x2000 ;  /* 0x0000200000197802 */ /* 0x000fe20000000f00 */
[----:B------:R-:W4:Y:S01]  /*3fe0*/  LDCU.64 UR4, c[0x0][0x890] ;  /* 0x00011200ff0477ac */ /* 0x000f220008000a00 */
[----:B------:R-:W-:Y:S01]  /*3ff0*/  IMAD.MOV.U32 R28, RZ, RZ, RZ ;  /* 0x000000ffff1c7224 */ /* 0x000fe200078e00ff */
[----:B------:R-:W3:Y:S01]  /*4000*/  LDC R24, c[0x0][0x370] ;  /* 0x0000dc00ff187b82 */ /* 0x000ee20000000800 */
[----:B------:R-:W-:Y:S01]  /*4010*/  UMOV UR7, 0x400 ;  /* 0x0000040000077882 */ /* 0x000fe20000000000 */
[----:B------:R-:W-:-:S02]  /*4020*/  UPLOP3.LUT UP1, UPT, UPT, UPT, UPT, 0x40, 0x4 ;  /* 0x000000000004789c */ /* 0x000fc40003f2e870 */
[----:B------:R-:W-:-:S04]  /*4030*/  ULEA UR7, UR37, UR7, 0x18 ;  /* 0x0000000725077291 */ /* 0x000fc8000f8ec0ff */
[----:B------:R-:W3:Y:S01]  /*4040*/  LDC R3, c[0x0][0xb0c] ;  /* 0x0002c300ff037b82 */ /* 0x000ee20000000800 */
[----:B------:R-:W-:Y:S02]  /*4050*/  UIADD3 UR13, UPT, UPT, UR7, 0xd8, URZ ;  /* 0x000000d8070d7890 */ /* 0x000fe4000fffe0ff */
[----:B--2---:R-:W-:Y:S02]  /*4060*/  UISETP.NE.U32.AND UP2, UPT, UR8, URZ, UPT ;  /* 0x000000ff0800728c */ /* 0x004fe4000bf45070 */
[----:B------:R-:W-:Y:S02]  /*4070*/  UIADD3 UR33, UPT, UPT, UR7, 0xc0, URZ ;  /* 0x000000c007217890 */ /* 0x000fe4000fffe0ff */
[----:B----4-:R-:W-:Y:S01]  /*4080*/  UISETP.NE.U32.AND UP3, UPT, UR4, URZ, UPT ;  /* 0x000000ff0400728c */ /* 0x010fe2000bf65070 */
[----:B------:R-:W2:Y:S01]  /*4090*/  LDC R18, c[0x0][0xb20] ;  /* 0x0002c800ff127b82 */ /* 0x000ea20000000800 */
[----:B-1----:R-:W-:Y:S01]  /*40a0*/  ISETP.NE.AND P1, PT, R0, 0x1, PT ;  /* 0x000000010000780c */ /* 0x002fe20003f25270 */
[----:B------:R-:W-:-:S02]  /*40b0*/  UISETP.NE.AND.EX UP2, UPT, UR9, URZ, UPT, UP2 ;  /* 0x000000ff0900728c */ /* 0x000fc4000bf45320 */
[----:B------:R-:W-:Y:S02]  /*40c0*/  UIADD3 UR25, UPT, UPT, UR7, 0xc8, URZ ;  /* 0x000000c807197890 */ /* 0x000fe4000fffe0ff */
[----:B------:R-:W-:Y:S02]  /*40d0*/  UIADD3 UR17, UPT, UPT, UR7, 0xd0, URZ ;  /* 0x000000d007117890 */ /* 0x000fe4000fffe0ff */
[----:B------:R-:W1:Y:S01]  /*40e0*/  LDC.64 R30, c[0x0][0x348] ;  /* 0x0000d200ff1e7b82 */ /* 0x000e620000000a00 */
[----:B------:R-:W-:Y:S02]  /*40f0*/  UPRMT UR13, UR37, 0x654, UR13 ;  /* 0x00000654250d7896 */ /* 0x000fe4000800000d */
[----:B------:R-:W-:-:S05]  /*4100*/  UISETP.NE.AND.EX UP3, UPT, UR5, URZ, UPT, UP3 ;  /* 0x000000ff0500728c */ /* 0x000fca000bf65330 */
[----:B------:R-:W4:Y:S08]  /*4110*/  LDC.64 R16, c[0x0][0xb10] ;  /* 0x0002c400ff107b82 */ /* 0x000f300000000a00 */
[----:B------:R-:W1:Y:S08]  /*4120*/  LDC.64 R6, c[0x0][0xb18] ;  /* 0x0002c600ff067b82 */ /* 0x000e700000000a00 */
[----:B------:R-:W1:Y:S08]  /*4130*/  LDC.64 R4, c[0x0][0xb28] ;  /* 0x0002ca00ff047b82 */ /* 0x000e700000000a00 */
[----:B--23--:R-:W1:Y:S02]  /*4140*/  LDC R19, c[0x0][0x374] ;  /* 0x0000dd00ff137b82 */ /* 0x00ce640000000800 */
.L_x_87:
[C---:B------:R-:W-:Y:S02]  /*4150*/  LEA R0, R28.reuse, UR7, 0x3 ;  /* 0x000000071c007c11 */ /* 0x040fe4000f8e18ff */
[----:B------:R-:W-:Y:S02]  /*4160*/  SHF.L.U32 R2, R27, 0x1f, RZ ;  /* 0x0000001f1b027819 */ /* 0x000fe400000006ff */
[----:B------:R-:W-:Y:S02]  /*4170*/  LEA R20, R28, UR7, 0x4 ;  /* 0x000000071c147c11 */ /* 0x000fe4000f8e20ff */
[----:B--2---:R-:W2:Y:S02]  /*4180*/  SYNCS.PHASECHK.TRANS64.TRYWAIT P0, [R0+URZ+0x110], R2 ;  /* 0x00011002000075a7 */ /* 0x004ea400080011ff */
[----:B--2---:R-:W-:Y:S05]  /*4190*/  @!P0 BRA `(.L_x_77) ;  /* 0x0000005800a48947 */ /* 0x004fea0003800000 */
.L_x_183:
[----:B------:R-:W-:Y:S01]  /*41a0*/  ISETP.GE.AND P0, PT, R40, 0x1, PT ;  /* 0x000000012800780c */ /* 0x000fe20003f06270 */
[----:B------:R-:W3:Y:S01]  /*41b0*/  LDS.128 R20, [R20+0x1a0] ;  /* 0x0001a00014147984 */ /* 0x000ee20000000c00 */
[----:B--2---:R-:W-:Y:S01]  /*41c0*/  VIADD R0, R0, 0x120 ;  /* 0x0000012000007836 */ /* 0x004fe20000000000 */
[----:B------:R-:W-:Y:S01]  /*41d0*/  @!PT LDS RZ, [RZ] ;  /* 0x00000000fffff984 */ /* 0x000fe20000000800 */
[----:B------:R-:W-:Y:S01]  /*41e0*/  @!PT LDS RZ, [RZ] ;  /* 0x00000000fffff984 */ /* 0x000fe20000000800 */
[----:B------:R-:W-:Y:S01]  /*41f0*/  @!PT LDS RZ, [RZ] ;  /* 0x00000000fffff984 */ /* 0x000fe20000000800 */
[----:B------:R-:W-:Y:S01]  /*4200*/  @!PT LDS RZ, [RZ] ;  /* 0x00000000fffff984 */ /* 0x000fe20000000800 */
[----:B------:R2:W-:Y:S06]  /*4210*/  MEMBAR.ALL.CTA ;  /* 0x0000000000007992 */ /* 0x0005ec0000008000 */
[----:B--2---:R-:W2:Y:S01]  /*4220*/  FENCE.VIEW.ASYNC.S ;  /* 0x00000000000073c6 */ /* 0x004ea20000000000 */
[----:B------:R-:W-:Y:S04]  /*4230*/  PRMT R0, RZ, 0x654, R0 ;  /* 0x00000654ff007816 */ /* 0x000fe80000000000 */
[----:B--2---:R2:W-:Y:S01]  /*4240*/  SYNCS.ARRIVE.TRANS64.RED.A1T0 RZ, [R0+URZ], RZ ;  /* 0x000000ff00ff79a7 */ /* 0x0045e200081004ff */
[----:B---3--:R-:W-:Y:S11]  /*4250*/  LOP3.LUT P3, RZ, R22, 0x1, RZ, 0xc0, !PT ;  /* 0x0000000116ff7812 */ /* 0x008ff6000786c0ff */
[----:B------:R-:W-:Y:S02]  /*4260*/  @!UPT UIADD3 URZ, UPT, UPT, URZ, URZ, URZ ;  /* 0x000000fffffff290 */ /* 0x000fe4000fffe0ff */
[----:B------:R-:W-:Y:S02]  /*4270*/  @P3 MOV R11, R20 ;  /* 0x00000014000b3202 */ /* 0x000fe40000000f00 */
[----:B------:R-:W-:Y:S01]  /*4280*/  @P3 LOP3.LUT R10, R21, 0xffff, RZ, 0xc0, !PT ;  /* 0x0000ffff150a3812 */ /* 0x000fe200078ec0ff */
[----:B--2---:R-:W-:Y:S06]  /*4290*/  @!P0 BRA `(.L_x_78) ;  /* 0x0000000000a48947 */ /* 0x004fec0003800000 */
[-C--:B-1----:R-:W-:Y:S01]  /*42a0*/  IMAD.HI.U32 R0, R19, R7.reuse, RZ ;  /* 0x0000000713007227 */ /* 0x082fe200078e00ff */
[----:B------:R-:W-:Y:S02]  /*42b0*/  ISETP.NE.AND P0, PT, R6, 0x1, PT ;  /* 0x000000010600780c */ /* 0x000fe40003f05270 */
[----:B------:R-:W-:Y:S01]  /*42c0*/  ISETP.NE.AND P2, PT, R40, 0x1, PT ;  /* 0x000000012800780c */ /* 0x000fe20003f45270 */
[----:B----4-:R-:W-:Y:S01]  /*42d0*/  IMAD.HI.U32 R9, R24, R16, RZ ;  /* 0x0000001018097227 */ /* 0x010fe200078e00ff */
[----:B------:R-:W-:Y:S02]  /*42e0*/  SHF.R.U32.HI R0, RZ, R18, R0 ;  /* 0x00000012ff007219 */ /* 0x000fe40000011600 */
[----:B------:R-:W-:Y:S01]  /*42f0*/  ISETP.NE.AND P4, PT, R3, 0x1, PT ;  /* 0x000000010300780c */ /* 0x000fe20003f85270 */
[----:B------:R-:W-:Y:S01]  /*4300*/  IMAD.HI.U32 R13, R10, R7, RZ ;  /* 0x000000070a0d7227 */ /* 0x000fe200078e00ff */
[----:B------:R-:W-:Y:S02]  /*4310*/  SHF.R.U32.HI R9, RZ, R17, R9 ;  /* 0x00000011ff097219 */ /* 0x000fe40000011609 */
[----:B------:R-:W-:Y:S01]  /*4320*/  SEL R0, R19, R0, !P0 ;  /* 0x0000000013007207 */ /* 0x000fe20004000000 */
[----:B------:R-:W-:Y:S01]  /*4330*/  IMAD.HI.U32 R12, R11, R16, RZ ;  /* 0x000000100b0c7227 */ /* 0x000fe200078e00ff */
[----:B------:R-:W-:Y:S03]  /*4340*/  SEL R9, R24, R9, !P4 ;  /* 0x0000000918097207 */ /* 0x000fe60006000000 */
[-C--:B------:R-:W-:Y:S01]  /*4350*/  IMAD.HI.U32 R8, R0, R4.reuse, RZ ;  /* 0x0000000400087227 */ /* 0x080fe200078e00ff */
[----:B------:R-:W-:Y:S03]  /*4360*/  SHF.R.U32.HI R12, RZ, R17, R12 ;  /* 0x00000011ff0c7219 */ /* 0x000fe6000001160c */
[----:B------:R-:W-:Y:S01]  /*4370*/  IMAD.HI.U32 R2, R9, R4, RZ ;  /* 0x0000000409027227 */ /* 0x000fe200078e00ff */
[-C--:B------:R-:W-:Y:S02]  /*4380*/  @P2 SHF.R.U32.HI R0, RZ, R5.reuse, R8 ;  /* 0x00000005ff002219 */ /* 0x080fe40000011608 */
[----:B------:R-:W-:Y:S02]  /*4390*/  SHF.R.U32.HI R8, RZ, R18, R13 ;  /* 0x00000012ff087219 */ /* 0x000fe4000001160d */
[----:B------:R-:W-:Y:S01]  /*43a0*/  @P2 SHF.R.U32.HI R9, RZ, R5, R2 ;  /* 0x00000005ff092219 */ /* 0x000fe20000011602 */
[----:B------:R-:W-:Y:S01]  /*43b0*/  IMAD R0, R40, R0, RZ ;  /* 0x0000000028007224 */ /* 0x000fe200078e02ff */
[----:B------:R-:W-:Y:S02]  /*43c0*/  SEL R8, R10, R8, !P0 ;  /* 0x000000080a087207 */ /* 0x000fe40004000000 */
[----:B------:R-:W-:Y:S01]  /*43d0*/  SEL R2, R11, R12, !P4 ;  /* 0x0000000c0b027207 */ /* 0x000fe20006000000 */
[----:B------:R-:W-:Y:S01]  /*43e0*/  IMAD R12, R40, R9, RZ ;  /* 0x00000009280c7224 */ /* 0x000fe200078e02ff */
[C---:B------:R-:W-:Y:S01]  /*43f0*/  ISETP.GE.AND P0, PT, R8.reuse, R0, PT ;  /* 0x000000000800720c */ /* 0x040fe20003f06270 */
[----:B------:R-:W-:Y:S03]  /*4400*/  IMAD.HI.U32 R0, R8, R4, RZ ;  /* 0x0000000408007227 */ /* 0x000fe600078e00ff */
[----:B------:R-:W-:Y:S02]  /*4410*/  ISETP.GE.OR P0, PT, R2, R12, P0 ;  /* 0x0000000c0200720c */ /* 0x000fe40000706670 */
[-C--:B------:R-:W-:Y:S04]  /*4420*/  SHF.R.U32.HI R0, RZ, R5.reuse, R0 ;  /* 0x00000005ff007219 */ /* 0x080fe80000011600 */
[----:B------:R-:W-:Y:S05]  /*4430*/  SEL R13, R8, R0, !P2 ;  /* 0x00000000080d7207 */ /* 0x000fea0005000000 */
[----:B------:R-:W-:Y:S02]  /*4440*/  IMAD.MOV R12, RZ, RZ, -R13 ;  /* 0x000000ffff0c7224 */ /* 0x000fe400078e0a0d */
[----:B------:R-:W-:Y:S04]  /*4450*/  @!P0 IMAD.HI.U32 R0, R2, R4, RZ ;  /* 0x0000000402008227 */ /* 0x000fe800078e00ff */
[----:B------:R-:W-:Y:S01]  /*4460*/  IMAD R12, R40, R12, R8 ;  /* 0x0000000c280c7224 */ /* 0x000fe200078e0208 */
[----:B------:R-:W-:Y:S04]  /*4470*/  @!P0 SHF.R.U32.HI R0, RZ, R5, R0 ;  /* 0x00000005ff008219 */ /* 0x000fe80000011600 */
[----:B------:R-:W-:Y:S04]  /*4480*/  @!P0 SEL R0, R2, R0, !P2 ;  /* 0x0000000002008207 */ /* 0x000fe80005000000 */
[----:B------:R-:W-:Y:S01]  /*4490*/  @!P0 IADD3 R13, PT, PT, R13, -R0, RZ ;  /* 0x800000000d0d8210 */ /* 0x000fe20007ffe0ff */
[----:B------:R-:W-:Y:S01]  /*44a0*/  @!P0 IMAD R0, R9, R12, R0 ;  /* 0x0000000c09008224 */ /* 0x000fe200078e0200 */
[----:B------:R-:W-:Y:S01]  /*44b0*/  IADD3 R9, PT, PT, -R8, RZ, RZ ;  /* 0x000000ff08097210 */ /* 0x000fe20007ffe1ff */
[--C-:B------:R-:W-:Y:S02]  /*44c0*/  IMAD.MOV R12, RZ, RZ, -R2.reuse ;  /* 0x000000ffff0c7224 */ /* 0x100fe400078e0a02 */
[----:B------:R-:W-:Y:S02]  /*44d0*/  @!P0 IMAD R8, R13, R40, R2 ;  /* 0x000000280d088224 */ /* 0x000fe400078e0202 */
[----:B------:R-:W-:Y:S02]  /*44e0*/  @!P0 IMAD.MOV.U32 R2, RZ, RZ, R0 ;  /* 0x000000ffff028224 */ /* 0x000fe400078e0000 */
[----:B------:R-:W-:Y:S02]  /*44f0*/  IMAD R11, R3, R12, R11 ;  /* 0x0000000c030b7224 */ /* 0x000fe400078e020b */
[----:B------:R-:W-:Y:S02]  /*4500*/  IMAD R10, R6, R9, R10 ;  /* 0x00000009060a7224 */ /* 0x000fe400078e020a */
[----:B------:R-:W-:Y:S02]  /*4510*/  IMAD R11, R2, R3, R11 ;  /* 0x00000003020b7224 */ /* 0x000fe400078e020b */
[----:B------:R-:W-:Y:S02]  /*4520*/  IMAD R10, R8, R6, R10 ;  /* 0x00000006080a7224 */ /* 0x000fe400078e020a */
.L_x_78:
[----:B------:R-:W-:Y:S05]  /*4530*/  BRA.U UP1, `(.L_x_79) ;  /* 0x0000000101107547 */ /* 0x000fea000b800000 */
[----:B------:R-:W-:Y:S04]  /*4540*/  MOV R2, UR6 ;  /* 0x0000000600027c02 */ /* 0x000fe80008000f00 */
[----:B------:R-:W-:Y:S04]  /*4550*/  SHF.L.U32 R2, R2, 0x1f, RZ ;  /* 0x0000001f02027819 */ /* 0x000fe800000006ff */
[----:B------:R-:W2:Y:S02]  /*4560*/  SYNCS.PHASECHK.TRANS64.TRYWAIT P0, [UR7+0x108], R2 ;  /* 0x00010802ff0075a7 */ /* 0x000ea40008001107 */
[----:B--2---:R-:W-:Y:S05]  /*4570*/  @!P0 BRA `(.L_x_80) ;  /* 0x0000005400c08947 */ /* 0x004fea0003800000 */
.L_x_79:
[----:B------:R-:W-:Y:S02]  /*4580*/  R2UR UR35, R15 ;  /* 0x000000000f2372ca */ /* 0x000fe400000e0000 */
[----:B------:R-:W-:Y:S02]  /*4590*/  R2UR UR34, R14 ;  /* 0x000000000e2272ca */ /* 0x000fe400000e0000 */
[----:B------:R-:W-:Y:S02]  /*45a0*/  ISETP.NE.U32.AND P2, PT, RZ, UR4, PT ;  /* 0x00000004ff007c0c */ /* 0x000fe4000bf45070 */
[----:B------:R-:W-:Y:S02]  /*45b0*/  SHF.L.U32 R14, R29, 0x1f, RZ ;  /* 0x0000001f1d0e7819 */ /* 0x000fe400000006ff */
[----:B------:R-:W-:Y:S05]  /*45c0*/  ISETP.NE.AND.EX P2, PT, RZ, UR5, PT, P2 ;  /* 0x00000005ff007c0c */ /* 0x000fea000bf45320 */
[----:B------:R-:W-:Y:S02]  /*45d0*/  USHF.L.U32 UR35, UR35, 0x7, URZ ;  /* 0x0000000723237899 */ /* 0x000fe400080006ff */
[----:B------:R-:W-:Y:S01]  /*45e0*/  USHF.L.U32 UR34, UR34, 0x7, URZ ;  /* 0x0000000722227899 */ /* 0x000fe200080006ff */
[----:B------:R-:W-:Y:S11]  /*45f0*/  BRA.U !UP3, `(.L_x_81) ;  /* 0x000000010b347547 */ /* 0x000ff6000b800000 */
[----:B------:R-:W-:Y:S01]  /*4600*/  UPLOP3.LUT UP0, UPT, UPT, UPT, UP2, 0x80, 0x8 ;  /* 0x000000000008789c */ /* 0x000fe20003f0f020 */
[----:B--2---:R-:W-:Y:S02]  /*4610*/  HFMA2 R0, -RZ, RZ, 0, 5.9604644775390625e-08 ;  /* 0x00000001ff007431 */ /* 0x004fe400000001ff */
[----:B------:R-:W-:Y:S03]  /*4620*/  IMAD.MOV.U32 R88, RZ, RZ, 0x1 ;  /* 0x00000001ff587424 */ /* 0x000fe600078e00ff */
[----:B------:R-:W-:Y:S05]  /*4630*/  PLOP3.LUT P0, PT, PT, PT, UP0, 0x80, 0x8 ;  /* 0x000000000008781c */ /* 0x000fea0003f0f008 */
[----:B------:R-:W2:Y:S01]  /*4640*/  @UP0 LDCU.64 UR10, c[0x0][0x888] ;  /* 0x00011100ff0a07ac */ /* 0x000ea20008000a00 */
[----:B------:R-:W-:Y:S07]  /*4650*/  @UP0 UIMAD UR8, UR36, UR4, URZ ;  /* 0x00000004240802a4 */ /* 0x000fee000f8e02ff */
[----:B------:R-:W-:Y:S01]  /*4660*/  @!P0 PRMT R88, R0, 0x7610, R88 ;  /* 0x0000761000588816 */ /* 0x000fe20000000058 */
[----:B--2---:R-:W-:Y:S03]  /*4670*/  @UP0 UIMAD.WIDE UR10, UR8, 0x4, UR10 ;  /* 0x00000004080a08a5 */ /* 0x004fe6000f8e020a */
[----:B------:R-:W2:Y:S03]  /*4680*/  @!UP0 LDCU UR8, c[0x0][0x880] ;  /* 0x00011000ff0887ac */ /* 0x000ea60008000800 */
[----:B------:R-:W-:Y:S01]  /*4690*/  IMAD.U32 R8, RZ, RZ, UR10 ;  /* 0x0000000aff087e24 */ /* 0x000fe2000f8e00ff */
[----:B------:R-:W-:Y:S05]  /*46a0*/  MOV R9, UR11 ;  /* 0x0000000b00097c02 */ /* 0x000fea0008000f00 */
[----:B-----5:R3:W5:Y:S02]  /*46b0*/  @P0 LDG.E R49, desc[UR46][R8.64] ;  /* 0x0000002e08310981 */ /* 0x020764000c1e1900 */
[----:B--23--:R-:W-:Y:S07]  /*46c0*/  @!P0 IMAD.U32 R49, RZ, RZ, UR8 ;  /* 0x00000008ff318e24 */ /* 0x00cfee000f8e00ff */
.L_x_81:
[----:B-----5:R-:W-:Y:S01]  /*46d0*/  @!P2 FSETP.EQ.AND P0, PT, R49, RZ, PT ;  /* 0x000000ff3100a20b */ /* 0x020fe20003f02000 */
[----:B------:R-:W-:Y:S01]  /*46e0*/  @!UPT UIADD3 URZ, UPT, UPT, URZ, URZ, URZ ;  /* 0x000000fffffff290 */ /* 0x000fe2000fffe0ff */
[----:B------:R-:W-:Y:S11]  /*46f0*/  @!P2 BRA `(.L_x_82) ;  /* 0x000000000014a947 */ /* 0x000ff60003800000 */
[----:B------:R-:W-:Y:S02]  /*4700*/  LOP3.LUT P2, RZ, R88, 0xff, RZ, 0xc0, !PT ;  /* 0x000000ff58ff7812 */ /* 0x000fe4000784c0ff */
[----:B------:R-:W-:Y:S04]  /*4710*/  PLOP3.LUT P0, PT, PT, PT, UP0, 0x80, 0x8 ;  /* 0x000000000008781c */ /* 0x000fe80003f0f008 */
[----:B------:R-:W-:Y:S07]  /*4720*/  PLOP3.LUT P0, PT, P0, PT, PT, 0x8, 0x80 ;  /* 0x000000000080781c */ /* 0x000fee000070e170 */
[----:B------:R-:W-:Y:S11]  /*4730*/  @P2 FSETP.EQ.AND P0, PT, R49, RZ, PT ;  /* 0x000000ff3100220b */ /* 0x000ff60003f02000 */
[----:B------:R-:W-:Y:S02]  /*4740*/  @!UPT UIADD3 URZ, UPT, UPT, URZ, URZ, URZ ;  /* 0x000000fffffff290 */ /* 0x000fe4000fffe0ff */
.L_x_82:
[----:B------:R-:W3:Y:S01]  /*4750*/  SYNCS.PHASECHK.TRANS64.TRYWAIT P2, [UR7+0xe0], R14 ;  /* 0x0000e00eff0075a7 */ /* 0x000ee20008041107 */
[----:B------:R-:W-:Y:S04]  /*4760*/  ELECT P4, URZ, PT ;  /* 0x0000000000ff782f */ /* 0x000fe80003880000 */
[----:B------:R-:W-:Y:S11]  /*4770*/  PLOP3.LUT P4, PT, P0, P4, PT, 0xf2, 0x2f ;  /* 0x00000000002f781c */ /* 0x000ff60000789e72 */
[----:B------:R-:W-:Y:S02]  /*4780*/  @!UPT UIADD3 URZ, UPT, UPT, URZ, URZ, URZ ;  /* 0x000000fffffff290 */ /* 0x000fe4000fffe0ff */
[----:B-1----:R-:W-:Y:S05]  /*4790*/  @!P4 IADD3 R8, P0, PT, R30, 0x580, RZ ;  /* 0x000005801e08c810 */ /* 0x002fea0007f1e0ff */
[----:B--2---:R-:W-:Y:S01]  /*47a0*/  @!P4 IMAD.X R2, RZ, RZ, R31, P0 ;  /* 0x000000ffff02c224 */ /* 0x004fe200000e061f */
[----:B---3--:R-:W-:Y:S07]  /*47b0*/  @!P2 BRA `(.L_x_83) ;  /* 0x000000540048a947 */ /* 0x008fee0003800000 */
.L_x_186:
[----:B------:R-:W-:Y:S01]  /*47c0*/  @!P4 R2UR UR8, R2 ;  /* 0x000000000208c2ca */ /* 0x000fe200000e0000 */
[----:B------:R-:W-:Y:S01]  /*47d0*/  VOTEU.ALL UP1, P4 ;  /* 0x0000000000ff7886 */ /* 0x000fe20002020000 */
[----:B------:R-:W-:Y:S01]  /*47e0*/  @!P4 R2UR UR9, R8 ;  /* 0x000000000809c2ca */ /* 0x000fe200000e0000 */
[----:B-1----:R-:W-:Y:S01]  /*47f0*/  @!P4 IMAD.MOV.U32 R0, RZ, RZ, 0x2000 ;  /* 0x00002000ff00c424 */ /* 0x002fe200078e00ff */
[----:B------:R-:W-:Y:S01]  /*4800*/  UMOV UR10, 0x0 ;  /* 0x00000000000a7882 */ /* 0x000fe20000000000 */
[----:B------:R-:W-:Y:S01]  /*4810*/  UMOV UR11, 0x10000000 ;  /* 0x10000000000b7882 */ /* 0x000fe20000000000 */
[----:B------:R-:W-:Y:S01]  /*4820*/  @!UP1 UIADD3 UR32, UPT, UPT, UR7, 0x200, URZ ;  /* 0x0000020007209890 */ /* 0x000fe2000fffe0ff */
[----:B------:R-:W-:Y:S06]  /*4830*/  VOTEU.ALL UP1, P4 ;  /* 0x0000000000ff7886 */ /* 0x000fec0002020000 */
[----:B------:R-:W-:Y:S01]  /*4840*/  IMAD.U32 R9, RZ, RZ, UR8 ;  /* 0x00000008ff097e24 */ /* 0x000fe2000f8e00ff */
[----:B------:R-:W-:Y:S01]  /*4850*/  UPRMT UR8, UR37, 0x654, UR33 ;  /* 0x0000065425087896 */ /* 0x000fe20008000021 */
[----:B------:R-:W-:Y:S03]  /*4860*/  IMAD.U32 R8, RZ, RZ, UR9 ;  /* 0x00000009ff087e24 */ /* 0x000fe6000f8e00ff */
[----:B------:R-:W-:Y:S02]  /*4870*/  @!P4 R2UR UR15, R9 ;  /* 0x00000000090fc2ca */ /* 0x000fe400000e0000 */
[----:B------:R-:W-:Y:S02]  /*4880*/  @!P4 R2UR UR14, R8 ;  /* 0x00000000080ec2ca */ /* 0x000fe400000e0000 */
[----:B------:R-:W-:Y:S05]  /*4890*/  @!P4 IADD3 R8, P0, PT, R30, 0x580, RZ ;  /* 0x000005801e08c810 */ /* 0x000fea0007f1e0ff */
[----:B------:R-:W-:Y:S06]  /*48a0*/  @!P4 IMAD.X R2, RZ, RZ, R31, P0 ;  /* 0x000000ffff02c224 */ /* 0x000fec00000e061f */
[----:B------:R1:W-:Y:S01]  /*48b0*/  @!UP1 UTMALDG.3D [UR32], [UR14], desc[UR10] ;  /* 0x00000a200e0095b4 */ /* 0x0003e20008011000 */
[----:B------:R1:W-:Y:S01]  /*48c0*/  @!P4 SYNCS.ARRIVE.TRANS64.RED.A0TR RZ, [UR7+0xc0], R0 ;  /* 0x0000c000ffffc9a7 */ /* 0x0003e20008300407 */
[----:B------:R-:W-:Y:S01]  /*48d0*/  SYNCS.ARRIVE.TRANS64.RED.A1T0 RZ, [UR8], RZ ;  /* 0x000000ffffff79a7 */ /* 0x000fe20008100408 */
[----:B------:R-:W2:Y:S02]  /*48e0*/  SYNCS.PHASECHK.TRANS64.TRYWAIT P2, [UR7+0xe8], R14 ;  /* 0x0000e80eff0075a7 */ /* 0x000ea40008041107 */
[----:B-12---:R-:W-:Y:S05]  /*48f0*/  @!P2 BRA `(.L_x_84) ;  /* 0x000000540010a947 */ /* 0x006fea0003800000 */
.L_x_188:
[----:B------:R-:W-:Y:S01]  /*4900*/  @!P4 R2UR UR8, R2 ;  /* 0x000000000208c2ca */ /* 0x000fe200000e0000 */
[----:B------:R-:W-:Y:S01]  /*4910*/  VOTEU.ALL UP1, P4 ;  /* 0x0000000000ff7886 */ /* 0x000fe20002020000 */
[----:B------:R-:W-:Y:S01]  /*4920*/  @!P4 R2UR UR9, R8 ;  /* 0x000000000809c2ca */ /* 0x000fe200000e0000 */
[----:B-1----:R-:W-:Y:S01]  /*4930*/  @!P4 IMAD.MOV.U32 R0, RZ, RZ, 0x2000 ;  /* 0x00002000ff00c424 */ /* 0x002fe200078e00ff */
[----:B------:R-:W-:Y:S01]  /*4940*/  UMOV UR10, 0x0 ;  /* 0x00000000000a7882 */ /* 0x000fe20000000000 */
[----:B------:R-:W-:Y:S01]  /*4950*/  UMOV UR11, 0x10000000 ;  /* 0x10000000000b7882 */ /* 0x000fe20000000000 */
[----:B------:R-:W-:Y:S02]  /*4960*/  @!UP1 UIADD3 UR26, UPT, UPT, UR34, 0x20, URZ ;  /* 0x00000020221a9890 */ /* 0x000fe4000fffe0ff */
[----:B------:R-:W-:Y:S01]  /*4970*/  @!UP1 UIADD3 UR24, UPT, UPT, UR7, 0x2200, URZ ;  /* 0x0000220007189890 */ /* 0x000fe2000fffe0ff */
[----:B------:R-:W-:Y:S01]  /*4980*/  VOTEU.ALL UP1, P4 ;  /* 0x0000000000ff7886 */ /* 0x000fe20002020000 */
[----:B------:R-:W-:Y:S01]  /*4990*/  UMOV UR27, UR35 ;  /* 0x00000023001b7c82 */ /* 0x000fe20008000000 */
[----:B------:R-:W-:Y:S02]  /*49a0*/  UMOV UR28, UR36 ;  /* 0x00000024001c7c82 */ /* 0x000fe40008000000 */
        /* <DEDUP_REMOVED lines=12> */
.L_x_190:
[----:B------:R-:W2:Y:S01]  /*4a70*/  LDC.64 R12, c[0x0][0xb18] ;  /* 0x0002c600ff0c7b82 */ /* 0x000ea20000000a00 */
[----:B------:R-:W-:Y:S01]  /*4a80*/  @!P4 R2UR UR8, R2 ;  /* 0x000000000208c2ca */ /* 0x000fe200000e0000 */
[----:B------:R-:W-:Y:S01]  /*4a90*/  VOTEU.ALL UP1, P4 ;  /* 0x0000000000ff7886 */ /* 0x000fe20002020000 */
[----:B------:R-:W-:Y:S01]  /*4aa0*/  @!P4 R2UR UR9, R8 ;  /* 0x000000000809c2ca */ /* 0x000fe200000e0000 */
[----:B-1----:R-:W-:Y:S01]  /*4ab0*/  @!P4 IMAD.MOV.U32 R0, RZ, RZ, 0x2000 ;  /* 0x00002000ff00c424 */ /* 0x002fe200078e00ff */
[----:B------:R-:W-:Y:S03]  /*4ac0*/  UMOV UR10, 0x0 ;  /* 0x00000000000a7882 */ /* 0x000fe60000000000 */
[----:B------:R-:W1:Y:S01]  /*4ad0*/  @!P1 LDC R2, c[0x0][0xb0c] ;  /* 0x0002c300ff029b82 */ /* 0x000e620000000800 */
[----:B------:R-:W-:Y:S01]  /*4ae0*/  @!UP1 UIADD3 UR18, UPT, UPT, UR34, 0x40, URZ ;  /* 0x0000004022129890 */ /* 0x000fe2000fffe0ff */
[----:B------:R-:W-:Y:S01]  /*4af0*/  @P3 SHF.R.U32.HI R26, RZ, 0x10, R21 ;  /* 0x00000010ff1a3819 */ /* 0x000fe20000011615 */
[----:B------:R-:W-:Y:S01]  /*4b00*/  @!UP1 UIADD3 UR16, UPT, UPT, UR7, 0x4200, URZ ;  /* 0x0000420007109890 */ /* 0x000fe2000fffe0ff */
[----:B------:R-:W-:Y:S01]  /*4b10*/  VIADD R28, R28, 0x1 ;  /* 0x000000011c1c7836 */ /* 0x000fe20000000000 */
[----:B------:R-:W-:Y:S01]  /*4b20*/  VOTEU.ALL UP1, P4 ;  /* 0x0000000000ff7886 */ /* 0x000fe20002020000 */
[----:B------:R-:W-:Y:S01]  /*4b30*/  UMOV UR11, 0x10000000 ;  /* 0x10000000000b7882 */ /* 0x000fe20000000000 */
[----:B------:R-:W-:Y:S01]  /*4b40*/  UMOV UR19, UR35 ;  /* 0x0000002300137c82 */ /* 0x000fe20008000000 */
[----:B------:R-:W-:Y:S01]  /*4b50*/  IMAD.U32 R9, RZ, RZ, UR8 ;  /* 0x00000008ff097e24 */ /* 0x000fe2000f8e00ff */
[----:B------:R-:W-:Y:S01]  /*4b60*/  UMOV UR20, UR36 ;  /* 0x0000002400147c82 */ /* 0x000fe20008000000 */
[----:B------:R-:W-:Y:S01]  /*4b70*/  IMAD.U32 R8, RZ, RZ, UR9 ;  /* 0x00000009ff087e24 */ /* 0x000fe2000f8e00ff */
[----:B------:R-:W-:Y:S02]  /*4b80*/  UPRMT UR8, UR37, 0x654, UR17 ;  /* 0x0000065425087896 */ /* 0x000fe40008000011 */
[----:B------:R-:W-:Y:S02]  /*4b90*/  @!P4 R2UR UR15, R9 ;  /* 0x00000000090fc2ca */ /* 0x000fe400000e0000 */
[----:B------:R-:W-:Y:S02]  /*4ba0*/  @!P4 R2UR UR14, R8 ;  /* 0x00000000080ec2ca */ /* 0x000fe400000e0000 */
[----:B------:R-:W3:Y:S11]  /*4bb0*/  LDC.64 R8, c[0x0][0xb10] ;  /* 0x0002c400ff087b82 */ /* 0x000ef60000000a00 */
[----:B------:R1:W-:Y:S01]  /*4bc0*/  @!UP1 UTMALDG.3D [UR16], [UR14], desc[UR10] ;  /* 0x00000a100e0095b4 */ /* 0x0003e20008011000 */
[----:B------:R5:W-:Y:S01]  /*4bd0*/  @!P4 SYNCS.ARRIVE.TRANS64.RED.A0TR RZ, [UR7+0xd0], R0 ;  /* 0x0000d000ffffc9a7 */ /* 0x000be20008300407 */
[C---:B---3--:R-:W-:Y:S01]  /*4be0*/  @!P1 IMAD.HI.U32 R8, R11.reuse, R8, RZ ;  /* 0x000000080b089227 */ /* 0x048fe200078e00ff */
[----:B--2---:R-:W-:Y:S02]  /*4bf0*/  @!P1 ISETP.NE.AND P0, PT, R12, 0x1, PT ;  /* 0x000000010c00980c */ /* 0x004fe40003f05270 */
[----:B-1----:R-:W-:Y:S01]  /*4c00*/  @!P1 ISETP.NE.AND P2, PT, R2, 0x1, PT ;  /* 0x000000010200980c */ /* 0x002fe20003f45270 */
[----:B------:R-:W-:Y:S01]  /*4c10*/  SYNCS.ARRIVE.TRANS64.RED.A1T0 RZ, [UR8], RZ ;  /* 0x000000ffffff79a7 */ /* 0x000fe20008100408 */
[C---:B------:R-:W-:Y:S01]  /*4c20*/  @!P1 IMAD.HI.U32 R13, R10.reuse, R13, RZ ;  /* 0x0000000d0a0d9227 */ /* 0x040fe200078e00ff */
[----:B------:R-:W-:Y:S04]  /*4c30*/  @!P1 SHF.R.U32.HI R8, RZ, R9, R8 ;  /* 0x00000009ff089219 */ /* 0x000fe80000011608 */
[----:B------:R-:W-:Y:S01]  /*4c40*/  @!P1 SEL R8, R11, R8, !P2 ;  /* 0x000000080b089207 */ /* 0x000fe20005000000 */
[----:B------:R-:W1:Y:S01]  /*4c50*/  SYNCS.PHASECHK.TRANS64.TRYWAIT P5, [UR7+0xf8], R14 ;  /* 0x0000f80eff0075a7 */ /* 0x000e6200080a1107 */
[----:B-----5:R-:W2:Y:S02]  /*4c60*/  @!P1 LDC R0, c[0x0][0xb20] ;  /* 0x0002c800ff009b82 */ /* 0x020ea40000000800 */
[----:B--2---:R-:W-:Y:S04]  /*4c70*/  @!P1 SHF.R.U32.HI R0, RZ, R0, R13 ;  /* 0x00000000ff009219 */ /* 0x004fe8000001160d */
[----:B------:R-:W-:Y:S05]  /*4c80*/  @!P1 SEL R9, R10, R0, !P0 ;  /* 0x000000000a099207 */ /* 0x000fea0004000000 */
[----:B------:R-:W-:Y:S02]  /*4c90*/  @!P1 IMAD.IADD R0, R9, 0x1, -R8 ;  /* 0x0000000109009824 */ /* 0x000fe400078e0a08 */
[----:B------:R-:W-:Y:S02]  /*4ca0*/  @!P1 IMAD.IADD R8, R8, 0x1, -R9 ;  /* 0x0000000108089824 */ /* 0x000fe400078e0a09 */
[----:B------:R-:W-:Y:S02]  /*4cb0*/  @!P1 IMAD R11, R0, R2, R11 ;  /* 0x00000002000b9224 */ /* 0x000fe400078e020b */
[----:B------:R-:W-:Y:S01]  /*4cc0*/  @!P1 IMAD R10, R8, R12, R10 ;  /* 0x0000000c080a9224 */ /* 0x000fe200078e020a */
[----:B-1----:R-:W-:Y:S06]  /*4cd0*/  @!P5 BRA `(.L_x_86) ;  /* 0x000000500048d947 */ /* 0x002fec0003800000 */
.L_x_192:
[----:B------:R-:W-:Y:S01]  /*4ce0*/  @!P4 IADD3 R2, P0, PT, R30, 0x580, RZ ;  /* 0x000005801e02c810 */ /* 0x000fe20007f1e0ff */
[----:B------:R-:W-:Y:S01]  /*4cf0*/  VOTEU.ALL UP1, P4 ;  /* 0x0000000000ff7886 */ /* 0x000fe20002020000 */
[----:B------:R-:W-:Y:S01]  /*4d00*/  UMOV UR18, 0x0 ;  /* 0x0000000000127882 */ /* 0x000fe20000000000 */
[----:B------:R-:W-:Y:S01]  /*4d10*/  UMOV UR19, 0x10000000 ;  /* 0x1000000000137882 */ /* 0x000fe20000000000 */
[----:B------:R-:W-:Y:S01]  /*4d20*/  @!P4 R2UR UR9, R2 ;  /* 0x000000000209c2ca */ /* 0x000fe200000e0000 */
[----:B-1----:R-:W-:Y:S01]  /*4d30*/  @!P4 IMAD.X R0, RZ, RZ, R31, P0 ;  /* 0x000000ffff00c224 */ /* 0x002fe200000e061f */
[----:B------:R-:W-:Y:S01]  /*4d40*/  @!UP1 UIADD3 UR10, UPT, UPT, UR34, 0x60, URZ ;  /* 0x00000060220a9890 */ /* 0x000fe2000fffe0ff */
[----:B------:R-:W-:Y:S01]  /*4d50*/  ISETP.NE.AND P0, PT, R28, 0x2, PT ;  /* 0x000000021c00780c */ /* 0x000fe20003f05270 */
[----:B------:R-:W-:Y:S01]  /*4d60*/  UMOV UR11, UR35 ;  /* 0x00000023000b7c82 */ /* 0x000fe20008000000 */
[----:B------:R-:W-:Y:S01]  /*4d70*/  UMOV UR12, UR36 ;  /* 0x00000024000c7c82 */ /* 0x000fe20008000000 */
[----:B------:R-:W-:Y:S01]  /*4d80*/  @!P4 R2UR UR8, R0 ;  /* 0x000000000008c2ca */ /* 0x000fe200000e0000 */
[----:B------:R-:W-:Y:S01]  /*4d90*/  IMAD.IADD R14, R10, 0x1, R86 ;  /* 0x000000010a0e7824 */ /* 0x000fe200078e0256 */
[----:B------:R-:W-:Y:S01]  /*4da0*/  @P3 R2UR UR36, R26 ;  /* 0x000000001a2432ca */ /* 0x000fe200000e0000 */
[----:B------:R-:W-:Y:S01]  /*4db0*/  IMAD.IADD R15, R11, 0x1, R87 ;  /* 0x000000010b0f7824 */ /* 0x000fe200078e0257 */
[----:B------:R-:W-:Y:S02]  /*4dc0*/  SEL R0, RZ, 0x1, P0 ;  /* 0x00000001ff007807 */ /* 0x000fe40000000000 */
[----:B------:R-:W-:Y:S01]  /*4dd0*/  LOP3.LUT R29, R29, 0x1, RZ, 0x3c, !PT ;  /* 0x000000011d1d7812 */ /* 0x000fe200078e3cff */
[----:B------:R-:W-:Y:S01]  /*4de0*/  IMAD.U32 R8, RZ, RZ, UR9 ;  /* 0x00000009ff087e24 */ /* 0x000fe2000f8e00ff */
[----:B------:R-:W-:Y:S01]  /*4df0*/  @!UP1 UIADD3 UR9, UPT, UPT, UR7, 0xd8, URZ ;  /* 0x000000d807099890 */ /* 0x000fe2000fffe0ff */
[----:B------:R-:W-:Y:S02]  /*4e00*/  LOP3.LUT R27, R27, R0, RZ, 0x3c, !PT ;  /* 0x000000001b1b7212 */ /* 0x000fe400078e3cff */
[----:B------:R-:W-:Y:S02]  /*4e10*/  SEL R28, R28, RZ, P0 ;  /* 0x000000ff1c1c7207 */ /* 0x000fe40000000000 */
[----:B------:R-:W-:Y:S01]  /*4e20*/  IMAD.U32 R9, RZ, RZ, UR8 ;  /* 0x00000008ff097e24 */ /* 0x000fe2000f8e00ff */
[----:B------:R-:W-:Y:S01]  /*4e30*/  @!P4 R2UR UR14, R8 ;  /* 0x00000000080ec2ca */ /* 0x000fe200000e0000 */
[----:B------:R-:W-:Y:S01]  /*4e40*/  @!UP1 UIADD3 UR8, UPT, UPT, UR7, 0x6200, URZ ;  /* 0x0000620007089890 */ /* 0x000fe2000fffe0ff */
[----:B------:R-:W-:Y:S02]  /*4e50*/  VOTEU.ALL UP1, P4 ;  /* 0x0000000000ff7886 */ /* 0x000fe40002020000 */
[----:B------:R-:W-:Y:S11]  /*4e60*/  @!P4 R2UR UR15, R9 ;  /* 0x00000000090fc2ca */ /* 0x000ff600000e0000 */
[----:B------:R-:W-:Y:S02]  /*4e70*/  @!UPT UIADD3 URZ, UPT, UPT, URZ, URZ, URZ ;  /* 0x000000fffffff290 */ /* 0x000fe4000fffe0ff */
[----:B------:R2:W-:Y:S01]  /*4e80*/  @!UP1 UTMALDG.3D [UR8], [UR14], desc[UR18] ;  /* 0x000012080e0095b4 */ /* 0x0005e20008011000 */
[----:B------:R2:W-:Y:S01]  /*4e90*/  @!P4 SYNCS.ARRIVE.TRANS64.RED.A0TR RZ, [UR7+0xd8], R25 ;  /* 0x0000d819ffffc9a7 */ /* 0x0005e20008300407 */
[----:B------:R-:W-:Y:S01]  /*4ea0*/  UPLOP3.LUT UP1, UPT, UPT, UPT, UPT, 0x80, 0x8 ;  /* 0x000000000008789c */ /* 0x000fe20003f2f070 */
[----:B------:R-:W-:Y:S01]  /*4eb0*/  SYNCS.ARRIVE.TRANS64.RED.A1T0 RZ, [UR13], RZ ;  /* 0x000000ffffff79a7 */ /* 0x000fe2000810040d */
[----:B------:R-:W-:Y:S09]  /*4ec0*/  @P3 BRA `(.L_x_87) ;  /* 0xfffffff000a03947 */ /* 0x000ff2000383ffff */
[----:B------:R-:W-:-:S04]  /*4ed0*/  SHF.L.U32 R2, R29, 0x1f, RZ ;  /* 0x0000001f1d027819 */ /* 0x000fc800000006ff */
[----:B------:R-:W1:Y:S02]  /*4ee0*/  SYNCS.PHASECHK.TRANS64.TRYWAIT P0, [UR7+0xe0], R2 ;  /* 0x0000e002ff0075a7 */ /* 0x000e640008001107 */
[----:B-1----:R-:W-:Y:S05]  /*4ef0*/  @!P0 BRA `(.L_x_88) ;  /* 0x0000004c00d88947 */ /* 0x002fea0003800000 */
.L_x_194:
[----:B------:R-:W3:Y:S02]  /*4f00*/  SYNCS.PHASECHK.TRANS64.TRYWAIT P0, [UR7+0xe8], R2 ;  /* 0x0000e802ff0075a7 */ /* 0x000ee40008001107 */
[----:B---3--:R-:W-:Y:S05]  /*4f10*/  @!P0 BRA `(.L_x_89) ;  /* 0x0000004c00e88947 */ /* 0x008fea0003800000 */
.L_x_196:
[----:B------:R-:W3:Y:S02]  /*4f20*/  SYNCS.PHASECHK.TRANS64.TRYWAIT P0, [UR7+0xf0], R2 ;  /* 0x0000f002ff0075a7 */ /* 0x000ee40008001107 */
[----:B---3--:R-:W-:Y:S05]  /*4f30*/  @!P0 BRA `(.L_x_90) ;  /* 0x0000004c00f88947 */ /* 0x008fea0003800000 */
.L_x_198:
[----:B-1----:R-:W-:-:S07]  /*4f40*/  MOV R0, UR7 ;  /* 0x0000000700007c02 */ /* 0x002fce0008000f00 */
.L_x_91:
[----:B-1----:R-:W-:-:S04]  /*4f50*/  SHF.L.U32 R2, R29, 0x1f, RZ ;  /* 0x0000001f1d027819 */ /* 0x002fc800000006ff */
[----:B------:R1:W3:Y:S03]  /*4f60*/  SYNCS.PHASECHK.TRANS64.TRYWAIT P0, [R0+URZ+0xf8], R2 ;  /* 0x0000f802000075a7 */ /* 0x0002e600080011ff */
[----:B---3--:R-:W-:Y:S05]  /*4f70*/  @!P0 NANOSLEEP.SYNCS 0x989680 ;  /* 0x009896800000895d */ /* 0x008fea0003900000 */
[----:B------:R-:W3:Y:S02]  /*4f80*/  @!P0 SYNCS.PHASECHK.TRANS64 P0, [R0+URZ+0xf8], R2 ;  /* 0x0000f802000085a7 */ /* 0x000ee400080010ff */
[----:B--23--:R-:W-:Y:S05]  /*4f90*/  @P0 EXIT ;  /* 0x000000000000094d */ /* 0x00cfea0003800000 */
[----:B------:R-:W-:Y:S05]  /*4fa0*/  BRA `(.L_x_91) ;  /* 0xfffffffc00e87947 */ /* 0x000fea000383ffff */
.L_x_76:
[----:B------:R-:W-:-:S06]  /*4fb0*/  UISETP.GE.AND UP1, UPT, UR8, 0x4, UPT ;  /* 0x000000040800788c */ /* 0x000fcc000bf26270 */
[----:B------:R-:W-:-:S13]  /*4fc0*/  PLOP3.LUT P0, PT, PT, PT, UP1, 0x80, 0x8 ;  /* 0x000000000008781c */ /* 0x000fda0003f0f018 */
[----:B------:R-:W-:Y:S05]  /*4fd0*/  @!P0 EXIT ;  /* 0x000000000000894d */ /* 0x000fea0003800000 */
[----:B------:R-:W-:Y:S01]  /*4fe0*/  BAR.SYNC.DEFER_BLOCKING 0x6, 0xa0 ;  /* 0x0182800000007b1d */ /* 0x000fe20000010000 */
[C---:B------:R-:W-:Y:S01]  /*4ff0*/  IMAD.SHL.U32 R2, R101.reuse, 0x20, RZ ;  /* 0x0000002065027824 */ /* 0x040fe200078e00ff */
[C---:B------:R-:W-:Y:S01]  /*5000*/  SHF.L.U32 R46, R101.reuse, 0x10, RZ ;  /* 0x00000010652e7819 */ /* 0x040fe200000006ff */
[C---:B------:R-:W-:Y:S01]  /*5010*/  IMAD.SHL.U32 R100, R101.reuse, 0x4, RZ ;  /* 0x0000000465647824 */ /* 0x040fe200078e00ff */
[C---:B------:R-:W-:Y:S01]  /*5020*/  LOP3.LUT R102, R101.reuse, 0x60, RZ, 0xc0, !PT ;  /* 0x0000006065667812 */ /* 0x040fe200078ec0ff */
[----:B------:R-:W-:Y:S01]  /*5030*/  HFMA2 R97, -RZ, RZ, 0, 5.9604644775390625e-08 ;  /* 0x00000001ff617431 */ /* 0x000fe200000001ff */
[----:B------:R-:W-:Y:S02]  /*5040*/  UMOV UR48, 0x400 ;  /* 0x0000040000307882 */ /* 0x000fe40000000000 */
[----:B------:R-:W1:Y:S01]  /*5050*/  LDC R91, c[0x0][0x370] ;  /* 0x0000dc00ff5b7b82 */ /* 0x000e620000000800 */
[----:B------:R-:W-:Y:S01]  /*5060*/  ULEA UR48, UR37, UR48, 0x18 ;  /* 0x0000003025307291 */ /* 0x000fe2000f8ec0ff */
[----:B------:R-:W-:Y:S01]  /*5070*/  LOP3.LUT R3, R2, 0xc0, RZ, 0xc0, !PT ;  /* 0x000000c002037812 */ /* 0x000fe200078ec0ff */
[----:B------:R-:W-:Y:S01]  /*5080*/  HFMA2 R95, -RZ, RZ, 0, 0 ;  /* 0x00000000ff5f7431 */ /* 0x000fe200000001ff */
[----:B------:R-:W-:Y:S01]  /*5090*/  LOP3.LUT R99, R101, 0x2, RZ, 0xc0, !PT ;  /* 0x0000000265637812 */ /* 0x000fe200078ec0ff */
[----:B------:R-:W-:Y:S01]  /*50a0*/  UIADD3 UR4, UPT, UPT, UR48, 0x200, URZ ;  /* 0x0000020030047890 */ /* 0x000fe2000fffe0ff */
[----:B------:R-:W-:Y:S01]  /*50b0*/  LOP3.LUT R100, R3, 0x18, R100, 0xf8, !PT ;  /* 0x0000001803647812 */ /* 0x000fe200078ef864 */
[----:B------:R-:W-:Y:S01]  /*50c0*/  IMAD.MOV.U32 R45, RZ, RZ, RZ ;  /* 0x000000ffff2d7224 */ /* 0x000fe200078e00ff */
[----:B------:R-:W2:Y:S01]  /*50d0*/  LDC R42, c[0x0][0xb0c] ;  /* 0x0002c300ff2a7b82 */ /* 0x000ea20000000800 */
[----:B------:R-:W-:Y:S01]  /*50e0*/  LOP3.LUT R46, R46, 0x600000, RZ, 0xc0, !PT ;  /* 0x006000002e2e7812 */ /* 0x000fe200078ec0ff */
[----:B------:R-:W-:Y:S01]  /*50f0*/  IMAD.MOV.U32 R105, RZ, RZ, RZ ;  /* 0x000000ffff697224 */ /* 0x000fe200078e00ff */
[----:B------:R-:W-:Y:S01]  /*5100*/  LOP3.LUT R100, R100, 0xf20, R2, 0xf8, !PT ;  /* 0x00000f2064647812 */ /* 0x000fe200078ef802 */
[----:B------:R-:W-:Y:S01]  /*5110*/  IMAD.U32 R93, RZ, RZ, UR4 ;  /* 0x00000004ff5d7e24 */ /* 0x000fe2000f8e00ff */
[----:B------:R-:W-:Y:S01]  /*5120*/  LOP3.LUT R101, R101, 0x4, RZ, 0xc0, !PT ;  /* 0x0000000465657812 */ /* 0x000fe200078ec0ff */
[----:B------:R-:W4:Y:S01]  /*5130*/  LDCU.64 UR52, c[0x0][0x348] ;  /* 0x00006900ff3477ac */ /* 0x000f220008000a00 */
[----:B------:R-:W-:Y:S01]  /*5140*/  MOV R96, RZ ;  /* 0x000000ff00607202 */ /* 0x000fe20000000f00 */
[----:B------:R-:W1:Y:S01]  /*5150*/  LDC R89, c[0x0][0xb20] ;  /* 0x0002c800ff597b82 */ /* 0x000e620000000800 */
[----:B------:R-:W3:Y:S01]  /*5160*/  LDS R0, [UR48+0x1c0] ;  /* 0x0001c030ff007984 */ /* 0x000ee20008000800 */
[----:B------:R-:W-:Y:S01]  /*5170*/  IMAD R100, R100, 0x2, R93 ;  /* 0x0000000264647824 */ /* 0x000fe200078e025d */
[----:B------:R-:W1:Y:S03]  /*5180*/  LDCU.64 UR38, c[0x0][0x888] ;  /* 0x00011100ff2677ac */ /* 0x000e660008000a00 */
[--C-:B------:R-:W-:Y:S01]  /*5190*/  IMAD R99, R99, -0x10, R100.reuse ;  /* 0xfffffff063637824 */ /* 0x100fe200078e0264 */
[----:B------:R-:W1:Y:S01]  /*51a0*/  LDCU.64 UR44, c[0x0][0x890] ;  /* 0x00011200ff2c77ac */ /* 0x000e620008000a00 */
[----:B------:R-:W1:Y:S01]  /*51b0*/  LDC R41, c[0x0][0xb30] ;  /* 0x0002cc00ff297b82 */ /* 0x000e620000000800 */
[----:B------:R-:W-:Y:S01]  /*51c0*/  IMAD R98, R101, -0x10, R100 ;  /* 0xfffffff065627824 */ /* 0x000fe200078e0264 */
[----:B------:R-:W-:Y:S01]  /*51d0*/  UMOV UR49, URZ ;  /* 0x000000ff00317c82 */ /* 0x000fe20008000000 */
[----:B------:R-:W-:-:S05]  /*51e0*/  UMOV UR51, URZ ;  /* 0x000000ff00337c82 */ /* 0x000fca0008000000 */
[----:B------:R-:W1:Y:S08]  /*51f0*/  LDC.64 R84, c[0x0][0xb10] ;  /* 0x0002c400ff547b82 */ /* 0x000e700000000a00 */
[----:B------:R-:W1:Y:S08]  /*5200*/  LDC.64 R38, c[0x0][0xb18] ;  /* 0x0002c600ff267b82 */ /* 0x000e700000000a00 */
[----:B------:R-:W1:Y:S08]  /*5210*/  LDC.64 R36, c[0x0][0xb28] ;  /* 0x0002ca00ff247b82 */ /* 0x000e700000000a00 */
[----:B------:R-:W1:Y:S01]  /*5220*/  LDC.64 R82, c[0x0][0x8b0] ;  /* 0x00022c00ff527b82 */ /* 0x000e620000000a00 */
[----:B---3--:R-:W-:-:S07]  /*5230*/  IMAD.IADD R46, R0, 0x1, R46 ;  /* 0x00000001002e7824 */ /* 0x008fce00078e022e */
[----:B------:R-:W3:Y:S08]  /*5240*/  LDC.64 R80, c[0x0][0x8a8] ;  /* 0x00022a00ff507b82 */ /* 0x000ef00000000a00 */
[----:B--2-4-:R-:W1:Y:S02]  /*5250*/  LDC R90, c[0x0][0x374] ;  /* 0x0000dd00ff5a7b82 */ /* 0x014e640000000800 */
.L_x_135:
[----:B------:R-:W-:Y:S02]  /*5260*/  LEA R0, R105, UR48, 0x3 ;  /* 0x0000003069007c11 */ /* 0x000fe4000f8e18ff */
[----:B------:R-:W-:Y:S02]  /*5270*/  SHF.L.U32 R2, R95, 0x1f, RZ ;  /* 0x0000001f5f027819 */ /* 0x000fe400000006ff */
[----:B-1----:R-:W-:Y:S02]  /*5280*/  LEA R16, R105, UR48, 0x4 ;  /* 0x0000003069107c11 */ /* 0x002fe4000f8e20ff */
[----:B------:R-:W2:Y:S02]  /*5290*/  SYNCS.PHASECHK.TRANS64.TRYWAIT P0, [R0+URZ+0x110], R2 ;  /* 0x00011002000075a7 */ /* 0x000ea400080011ff */
[----:B--23--:R-:W-:Y:S05]  /*52a0*/  @!P0 BRA `(.L_x_92) ;  /* 0x0000004c00348947 */ /* 0x00cfea0003800000 */
.L_x_199:
[----:B------:R-:W4:Y:S01]  /*52b0*/  LDC.64 R10, c[0x0][0xb10] ;  /* 0x0002c400ff0a7b82 */ /* 0x000f220000000a00 */
[----:B------:R-:W3:Y:S01]  /*52c0*/  LDS.128 R16, [R16+0x1a0] ;  /* 0x0001a00010107984 */ /* 0x000ee20000000c00 */
[----:B-1----:R-:W-:Y:S01]  /*52d0*/  ISETP.NE.AND P1, PT, R41, 0x1, PT ;  /* 0x000000012900780c */ /* 0x002fe20003f25270 */
[----:B--2---:R-:W-:Y:S01]  /*52e0*/  VIADD R0, R0, 0x120 ;  /* 0x0000012000007836 */ /* 0x004fe20000000000 */
[----:B------:R-:W-:Y:S04]  /*52f0*/  ISETP.GE.AND P0, PT, R40, 0x1, PT ;  /* 0x000000012800780c */ /* 0x000fe80003f06270 */
[----:B------:R-:W1:Y:S01]  /*5300*/  LDC.64 R8, c[0x0][0xb18] ;  /* 0x0002c600ff087b82 */ /* 0x000e620000000a00 */
[----:B------:R-:W-:Y:S01]  /*5310*/  PRMT R0, RZ, 0x654, R0 ;  /* 0x00000654ff007816 */ /* 0x000fe20000000000 */
[----:B------:R-:W-:Y:S01]  /*5320*/  @!PT LDS RZ, [RZ] ;  /* 0x00000000fffff984 */ /* 0x000fe20000000800 */
[----:B------:R-:W-:Y:S01]  /*5330*/  @!PT LDS RZ, [RZ] ;  /* 0x00000000fffff984 */ /* 0x000fe20000000800 */
[----:B------:R-:W-:Y:S01]  /*5340*/  @!PT LDS RZ, [RZ] ;  /* 0x00000000fffff984 */ /* 0x000fe20000000800 */
[----:B------:R-:W-:Y:S01]  /*5350*/  @!PT LDS RZ, [RZ] ;  /* 0x00000000fffff984 */ /* 0x000fe20000000800 */
[----:B------:R2:W-:Y:S06]  /*5360*/  MEMBAR.ALL.CTA ;  /* 0x0000000000007992 */ /* 0x0005ec0000008000 */
[----:B--2---:R-:W2:Y:S01]  /*5370*/  FENCE.VIEW.ASYNC.S ;  /* 0x00000000000073c6 */ /* 0x004ea20000000000 */
[----:B------:R-:W1:Y:S08]  /*5380*/  @!P1 LDC R12, c[0x0][0xb20] ;  /* 0x0002c800ff0c9b82 */ /* 0x000e700000000800 */
[----:B------:R-:W1:Y:S01]  /*5390*/  @!P1 LDC R7, c[0x0][0xb0c] ;  /* 0x0002c300ff079b82 */ /* 0x000e620000000800 */
[----:B--2---:R2:W-:Y:S01]  /*53a0*/  SYNCS.ARRIVE.TRANS64.RED.A1T0 RZ, [R0+URZ], RZ ;  /* 0x000000ff00ff79a7 */ /* 0x0045e200081004ff */
[----:B---3--:R-:W-:Y:S04]  /*53b0*/  LOP3.LUT P4, RZ, R18, 0x1, RZ, 0xc0, !PT ;  /* 0x0000000112ff7812 */ /* 0x008fe8000788c0ff */
[----:B------:R-:W-:Y:S09]  /*53c0*/  P2R R103, PR, RZ, 0x10 ;  /* 0x00000010ff677803 */ /* 0x000ff20000000000 */
[----:B------:R-:W-:Y:S02]  /*53d0*/  @P4 MOV R44, R16 ;  /* 0x00000010002c4202 */ /* 0x000fe40000000f00 */
[----:B------:R-:W-:Y:S01]  /*53e0*/  @P4 LOP3.LUT R43, R17, 0xffff, RZ, 0xc0, !PT ;  /* 0x0000ffff112b4812 */ /* 0x000fe200078ec0ff */
[----:B--2-4-:R-:W-:Y:S06]  /*53f0*/  @!P0 BRA `(.L_x_93) ;  /* 0x0000000000a48947 */ /* 0x014fec0003800000 */
[----:B------:R-:W-:Y:S01]  /*5400*/  IMAD.HI.U32 R0, R90, R39, RZ ;  /* 0x000000275a007227 */ /* 0x000fe200078e00ff */
[----:B------:R-:W-:Y:S02]  /*5410*/  ISETP.NE.AND P0, PT, R38, 0x1, PT ;  /* 0x000000012600780c */ /* 0x000fe40003f05270 */
[----:B------:R-:W-:Y:S01]  /*5420*/  ISETP.NE.AND P2, PT, R40, 0x1, PT ;  /* 0x000000012800780c */ /* 0x000fe20003f45270 */
[----:B------:R-:W-:Y:S01]  /*5430*/  IMAD.HI.U32 R4, R91, R84, RZ ;  /* 0x000000545b047227 */ /* 0x000fe200078e00ff */
[----:B------:R-:W-:Y:S02]  /*5440*/  SHF.R.U32.HI R0, RZ, R89, R0 ;  /* 0x00000059ff007219 */ /* 0x000fe40000011600 */
[----:B------:R-:W-:Y:S01]  /*5450*/  ISETP.NE.AND P3, PT, R42, 0x1, PT ;  /* 0x000000012a00780c */ /* 0x000fe20003f65270 */
[----:B------:R-:W-:Y:S01]  /*5460*/  IMAD.HI.U32 R6, R43, R39, RZ ;  /* 0x000000272b067227 */ /* 0x000fe200078e00ff */
[-C--:B------:R-:W-:Y:S02]  /*5470*/  SHF.R.U32.HI R4, RZ, R85.reuse, R4 ;  /* 0x00000055ff047219 */ /* 0x080fe40000011604 */
[----:B------:R-:W-:Y:S01]  /*5480*/  SEL R0, R90, R0, !P0 ;  /* 0x000000005a007207 */ /* 0x000fe20004000000 */
[----:B------:R-:W-:Y:S01]  /*5490*/  IMAD.HI.U32 R5, R44, R84, RZ ;  /* 0x000000542c057227 */ /* 0x000fe200078e00ff */
[----:B------:R-:W-:Y:S03]  /*54a0*/  SEL R4, R91, R4, !P3 ;  /* 0x000000045b047207 */ /* 0x000fe60005800000 */
[-C--:B------:R-:W-:Y:S01]  /*54b0*/  IMAD.HI.U32 R3, R0, R36.reuse, RZ ;  /* 0x0000002400037227 */ /* 0x080fe200078e00ff */
[----:B------:R-:W-:Y:S03]  /*54c0*/  SHF.R.U32.HI R5, RZ, R85, R5 ;  /* 0x00000055ff057219 */ /* 0x000fe60000011605 */
[----:B------:R-:W-:Y:S01]  /*54d0*/  IMAD.HI.U32 R2, R4, R36, RZ ;  /* 0x0000002404027227 */ /* 0x000fe200078e00ff */
[----:B------:R-:W-:Y:S02]  /*54e0*/  @P2 SHF.R.U32.HI R0, RZ, R37, R3 ;  /* 0x00000025ff002219 */ /* 0x000fe40000011603 */
[----:B------:R-:W-:Y:S02]  /*54f0*/  SHF.R.U32.HI R3, RZ, R89, R6 ;  /* 0x00000059ff037219 */ /* 0x000fe40000011606 */
[----:B------:R-:W-:Y:S01]  /*5500*/  @P2 SHF.R.U32.HI R4, RZ, R37, R2 ;  /* 0x00000025ff042219 */ /* 0x000fe20000011602 */
[----:B------:R-:W-:Y:S01]  /*5510*/  IMAD R0, R40, R0, RZ ;  /* 0x0000000028007224 */ /* 0x000fe200078e02ff */
[----:B------:R-:W-:Y:S02]  /*5520*/  SEL R3, R43, R3, !P0 ;  /* 0x000000032b037207 */ /* 0x000fe40004000000 */
[----:B------:R-:W-:Y:S01]  /*5530*/  SEL R2, R44, R5, !P3 ;  /* 0x000000052c027207 */ /* 0x000fe20005800000 */
[----:B------:R-:W-:Y:S01]  /*5540*/  IMAD R5, R40, R4, RZ ;  /* 0x0000000428057224 */ /* 0x000fe200078e02ff */
[C---:B------:R-:W-:Y:S01]  /*5550*/  ISETP.GE.AND P0, PT, R3.reuse, R0, PT ;  /* 0x000000000300720c */ /* 0x040fe20003f06270 */
[C---:B------:R-:W-:Y:S03]  /*5560*/  IMAD.HI.U32 R0, R3.reuse, R36, RZ ;  /* 0x0000002403007227 */ /* 0x040fe600078e00ff */
[C---:B------:R-:W-:Y:S02]  /*5570*/  ISETP.GE.OR P0, PT, R2.reuse, R5, P0 ;  /* 0x000000050200720c */ /* 0x040fe40000706670 */
[----:B------:R-:W-:Y:S04]  /*5580*/  SHF.R.U32.HI R0, RZ, R37, R0 ;  /* 0x00000025ff007219 */ /* 0x000fe80000011600 */
[C---:B------:R-:W-:Y:S05]  /*5590*/  SEL R6, R3.reuse, R0, !P2 ;  /* 0x0000000003067207 */ /* 0x040fea0005000000 */
        /* <DEDUP_REMOVED lines=14> */
[----:B------:R-:W-:Y:S07]  /*5680*/  IMAD R43, R3, R38, R43 ;  /* 0x00000026032b7224 */ /* 0x000fee00078e022b */
.L_x_93:
[----:B-1----:R-:W-:Y:S01]  /*5690*/  @!P1 ISETP.NE.AND P0, PT, R8, 0x1, PT ;  /* 0x000000010800980c */ /* 0x002fe20003f05270 */
[----:B------:R-:W-:Y:S01]  /*56a0*/  @!P1 IMAD.HI.U32 R2, R43, R9, RZ ;  /* 0x000000092b029227 */ /* 0x000fe200078e00ff */
[----:B------:R-:W-:Y:S01]  /*56b0*/  R2UR UR42, R15 ;  /* 0x000000000f2a72ca */ /* 0x000fe200000e0000 */
[----:B------:R-:W-:Y:S01]  /*56c0*/  BSSY.RECONVERGENT B6, `(.L_x_94) ;  /* 0x0000031000067945 */ /* 0x000fe20003800200 */
[----:B------:R-:W-:Y:S01]  /*56d0*/  R2UR UR41, R14 ;  /* 0x000000000e2972ca */ /* 0x000fe200000e0000 */
[C---:B------:R-:W-:Y:S01]  /*56e0*/  @!P1 IMAD.HI.U32 R0, R44.reuse, R10, RZ ;  /* 0x0000000a2c009227 */ /* 0x040fe200078e00ff */
[----:B------:R-:W-:Y:S02]  /*56f0*/  @!P1 SHF.R.U32.HI R2, RZ, R12, R2 ;  /* 0x0000000cff029219 */ /* 0x000fe40000011602 */
[----:B------:R-:W-:Y:S01]  /*5700*/  @!P1 ISETP.NE.AND P2, PT, R7, 0x1, PT ;  /* 0x000000010700980c */ /* 0x000fe20003f45270 */
[----:B------:R-:W-:Y:S01]  /*5710*/  VIADD R105, R105, 0x1 ;  /* 0x0000000169697836 */ /* 0x000fe20000000000 */
[----:B------:R-:W-:Y:S02]  /*5720*/  @!P1 SEL R2, R43, R2, !P0 ;  /* 0x000000022b029207 */ /* 0x000fe40004000000 */
[----:B------:R-:W-:Y:S02]  /*5730*/  @!P1 SHF.R.U32.HI R0, RZ, R11, R0 ;  /* 0x0000000bff009219 */ /* 0x000fe40000011600 */
[----:B------:R-:W-:Y:S01]  /*5740*/  LOP3.LUT P0, RZ, R93, 0x1b0, RZ, 0xc0, !PT ;  /* 0x000001b05dff7812 */ /* 0x000fe2000780c0ff */
[----:B------:R-:W-:Y:S01]  /*5750*/  USHF.L.U32 UR42, UR42, 0x7, URZ ;  /* 0x000000072a2a7899 */ /* 0x000fe200080006ff */
[----:B------:R-:W-:Y:S01]  /*5760*/  @!P1 SEL R3, R44, R0, !P2 ;  /* 0x000000002c039207 */ /* 0x000fe20005000000 */
[----:B------:R-:W-:Y:S01]  /*5770*/  USHF.L.U32 UR41, UR41, 0x7, URZ ;  /* 0x0000000729297899 */ /* 0x000fe200080006ff */
[----:B------:R-:W-:Y:S03]  /*5780*/  @P4 SHF.R.U32.HI R94, RZ, 0x10, R17 ;  /* 0x00000010ff5e4819 */ /* 0x000fe60000011611 */
[----:B------:R-:W-:Y:S02]  /*5790*/  @!P1 IMAD.IADD R0, R2, 0x1, -R3 ;  /* 0x0000000102009824 */ /* 0x000fe400078e0a03 */
[----:B------:R-:W-:Y:S02]  /*57a0*/  @!P1 IMAD.IADD R2, R3, 0x1, -R2 ;  /* 0x0000000103029824 */ /* 0x000fe400078e0a02 */
[----:B------:R-:W-:Y:S02]  /*57b0*/  @!P1 IMAD R44, R0, R7, R44 ;  /* 0x00000007002c9224 */ /* 0x000fe400078e022c */
[----:B------:R-:W-:Y:S01]  /*57c0*/  @!P1 IMAD R43, R2, R8, R43 ;  /* 0x00000008022b9224 */ /* 0x000fe200078e022b */
[----:B------:R-:W-:Y:S06]  /*57d0*/  @!P0 BRA `(.L_x_95) ;  /* 0x00000000007c8947 */ /* 0x000fec0003800000 */
[----:B------:R-:W1:Y:S01]  /*57e0*/  LDCU.64 UR8, c[0x4][0x80] ;  /* 0x01001000ff0877ac */ /* 0x000e620008000a00 */
[----:B------:R-:W-:Y:S01]  /*57f0*/  MOV R2, 0x0 ;  /* 0x0000000000027802 */ /* 0x000fe20000000f00 */
[----:B------:R-:W-:Y:S02]  /*5800*/  HFMA2 R12, -RZ, RZ, 0, 5.9604644775390625e-08 ;  /* 0x00000001ff0c7431 */ /* 0x000fe400000001ff */
[----:B------:R-:W-:Y:S01]  /*5810*/  IMAD.MOV.U32 R8, RZ, RZ, 0x70 ;  /* 0x00000070ff087424 */ /* 0x000fe200078e00ff */
[----:B------:R2:W3:Y:S01]  /*5820*/  LDC.64 R14, c[0x4][R2] ;  /* 0x01000000020e7b82 */ /* 0x0004e20000000a00 */
[----:B------:R-:W4:Y:S01]  /*5830*/  LDCU.64 UR6, c[0x4][0x88] ;  /* 0x01001100ff0677ac */ /* 0x000f220008000a00 */
[----:B------:R-:W-:Y:S01]  /*5840*/  IMAD.MOV.U32 R13, RZ, RZ, RZ ;  /* 0x000000ffff0d7224 */ /* 0x000fe200078e00ff */
[----:B------:R-:W2:Y:S01]  /*5850*/  LDCU.64 UR4, c[0x4][0x8] ;  /* 0x01000100ff0477ac */ /* 0x000ea20008000a00 */
[----:B-1----:R-:W-:Y:S01]  /*5860*/  MOV R5, UR9 ;  /* 0x0000000900057c02 */ /* 0x002fe20008000f00 */
[----:B------:R-:W-:Y:S01]  /*5870*/  IMAD.U32 R4, RZ, RZ, UR8 ;  /* 0x00000008ff047e24 */ /* 0x000fe2000f8e00ff */
[----:B----4-:R-:W-:Y:S01]  /*5880*/  MOV R7, UR7 ;  /* 0x0000000700077c02 */ /* 0x010fe20008000f00 */
[----:B------:R-:W-:Y:S01]  /*5890*/  IMAD.U32 R6, RZ, RZ, UR6 ;  /* 0x00000006ff067e24 */ /* 0x000fe2000f8e00ff */
[----:B--2---:R-:W-:Y:S01]  /*58a0*/  MOV R11, UR5 ;  /* 0x00000005000b7c02 */ /* 0x004fe20008000f00 */
[----:B------:R-:W-:Y:S02]  /*58b0*/  IMAD.U32 R10, RZ, RZ, UR4 ;  /* 0x00000004ff0a7e24 */ /* 0x000fe4000f8e00ff */
[----:B------:R-:W-:Y:S07]  /*58c0*/  LEPC R20, `(.L_x_96) ;  /* 0x000000001014794e */ /* 0x000fee0000000000 */
[----:B---3-5:R-:W-:Y:S05]  /*58d0*/  CALL.ABS.NOINC R14 ;  /* 0x000000000e007343 */ /* 0x028fea0003c00000 */
.L_x_96:
[----:B------:R-:W1:Y:S01]  /*58e0*/  LDCU.64 UR8, c[0x4][0x80] ;  /* 0x01001000ff0877ac */ /* 0x000e620008000a00 */
[----:B------:R-:W2:Y:S01]  /*58f0*/  LDC.64 R2, c[0x4][R2] ;  /* 0x0100000002027b82 */ /* 0x000ea20000000a00 */
[----:B------:R-:W-:Y:S02]  /*5900*/  HFMA2 R12, -RZ, RZ, 0, 5.9604644775390625e-08 ;  /* 0x00000001ff0c7431 */ /* 0x000fe400000001ff */
[----:B------:R-:W-:Y:S02]  /*5910*/  IMAD.MOV.U32 R8, RZ, RZ, 0x70 ;  /* 0x00000070ff087424 */ /* 0x000fe400078e00ff */
[----:B------:R-:W-:Y:S01]  /*5920*/  IMAD.MOV.U32 R13, RZ, RZ, RZ ;  /* 0x000000ffff0d7224 */ /* 0x000fe200078e00ff */
[----:B------:R-:W3:Y:S01]  /*5930*/  LDCU.64 UR6, c[0x4][0x88] ;  /* 0x01001100ff0677ac */ /* 0x000ee20008000a00 */
[----:B------:R-:W4:Y:S01]  /*5940*/  LDCU.64 UR4, c[0x4][0x8] ;  /* 0x01000100ff0477ac */ /* 0x000f220008000a00 */
[----:B-1----:R-:W-:Y:S02]  /*5950*/  MOV R4, UR8 ;  /* 0x0000000800047c02 */ /* 0x002fe40008000f00 */
[----:B------:R-:W-:Y:S02]  /*5960*/  MOV R5, UR9 ;  /* 0x0000000900057c02 */ /* 0x000fe40008000f00 */
[----:B---3--:R-:W-:Y:S01]  /*5970*/  MOV R7, UR7 ;  /* 0x0000000700077c02 */ /* 0x008fe20008000f00 */
[----:B------:R-:W-:Y:S01]  /*5980*/  IMAD.U32 R6, RZ, RZ, UR6 ;  /* 0x00000006ff067e24 */ /* 0x000fe2000f8e00ff */
[----:B----4-:R-:W-:Y:S01]  /*5990*/  MOV R11, UR5 ;  /* 0x00000005000b7c02 */ /* 0x010fe20008000f00 */
[----:B------:R-:W-:Y:S02]  /*59a0*/  IMAD.U32 R10, RZ, RZ, UR4 ;  /* 0x00000004ff0a7e24 */ /* 0x000fe4000f8e00ff */
[----:B------:R-:W-:Y:S07]  /*59b0*/  LEPC R20, `(.L_x_95) ;  /* 0x000000001014794e */ /* 0x000fee0000000000 */
[----:B--2---:R-:W-:Y:S05]  /*59c0*/  CALL.ABS.NOINC R2 ;  /* 0x0000000002007343 */ /* 0x004fea0003c00000 */
.L_x_95:
[----:B------:R-:W-:Y:S05]  /*59d0*/  BSYNC.RECONVERGENT B6 ;  /* 0x0000000000067941 */ /* 0x000fea0003800200 */
.L_x_94:
[----:B------:R-:W-:Y:S01]  /*59e0*/  ISETP.NE.U32.AND P4, PT, R82, RZ, PT ;  /* 0x000000ff5200720c */ /* 0x000fe20003f85070 */
[----:B------:R-:W-:Y:S01]  /*59f0*/  UISETP.NE.AND UP2, UPT, UR50, URZ, UPT ;  /* 0x000000ff3200728c */ /* 0x000fe2000bf45270 */
[----:B------:R-:W-:Y:S01]  /*5a00*/  ISETP.NE.U32.AND P2, PT, RZ, UR38, PT ;  /* 0x00000026ff007c0c */ /* 0x000fe2000bf45070 */
[----:B------:R-:W-:Y:S01]  /*5a10*/  UISETP.NE.U32.AND UP1, UPT, UR44, URZ, UPT ;  /* 0x000000ff2c00728c */ /* 0x000fe2000bf25070 */
[----:B------:R-:W-:Y:S01]  /*5a20*/  ISETP.NE.AND.EX P4, PT, R83, RZ, PT, P4 ;  /* 0x000000ff5300720c */ /* 0x000fe20003f85340 */
[----:B------:R-:W-:Y:S01]  /*5a30*/  UPLOP3.LUT UP0, UPT, UPT, UPT, UPT, 0x40, 0x4 ;  /* 0x000000000004789c */ /* 0x000fe20003f0e870 */
[----:B------:R-:W-:Y:S01]  /*5a40*/  ISETP.NE.AND.EX P2, PT, RZ, UR39, PT, P2 ;  /* 0x00000027ff007c0c */ /* 0x000fe2000bf45320 */
[----:B------:R-:W-:Y:S01]  /*5a50*/  UISETP.NE.AND.EX UP1, UPT, UR45, URZ, UPT, UP1 ;  /* 0x000000ff2d00728c */ /* 0x000fe2000bf25310 */
[----:B------:R-:W-:Y:S04]  /*5a60*/  PLOP3.LUT P1, PT, PT, PT, UP2, 0x80, 0x8 ;  /* 0x000000000008781c */ /* 0x000fe80003f2f028 */
[----:B------:R-:W-:Y:S06]  /*5a70*/  @UP2 UPLOP3.LUT UP0, UPT, UPT, UPT, UP1, 0x80, 0x8 ;  /* 0x000000000008289c */ /* 0x000fec0003f0f010 */
[----:B------:R-:W-:Y:S01]  /*5a80*/  PLOP3.LUT P0, PT, PT, PT, UP0, 0x80, 0x8 ;  /* 0x000000000008781c */ /* 0x000fe20003f0f008 */
[----:B------:R-:W-:Y:S01]  /*5a90*/  @!UPT UIADD3 URZ, UPT, UPT, URZ, URZ, URZ ;  /* 0x000000fffffff290 */ /* 0x000fe2000fffe0ff */
[----:B------:R-:W-:Y:S11]  /*5aa0*/  BRA.U !UP1, `(.L_x_97) ;  /* 0x0000000109387547 */ /* 0x000ff6000b800000 */
[----:B------:R-:W-:Y:S01]  /*5ab0*/  UISETP.NE.U32.AND UP0, UPT, UR38, URZ, UPT ;  /* 0x000000ff2600728c */ /* 0x000fe2000bf05070 */
[----:B------:R-:W-:Y:S02]  /*5ac0*/  HFMA2 R0, -RZ, RZ, 0, 5.9604644775390625e-08 ;  /* 0x00000001ff007431 */ /* 0x000fe400000001ff */
[----:B------:R-:W-:Y:S01]  /*5ad0*/  IMAD.MOV.U32 R88, RZ, RZ, 0x1 ;  /* 0x00000001ff587424 */ /* 0x000fe200078e00ff */
[----:B------:R-:W-:Y:S06]  /*5ae0*/  UISETP.NE.AND.EX UP0, UPT, UR39, URZ, UPT, UP0 ;  /* 0x000000ff2700728c */ /* 0x000fec000bf05300 */
[----:B------:R-:W-:Y:S05]  /*5af0*/  PLOP3.LUT P3, PT, PT, PT, UP0, 0x80, 0x8 ;  /* 0x000000000008781c */ /* 0x000fea0003f6f008 */
[----:B------:R-:W1:Y:S01]  /*5b00*/  @UP0 LDCU.64 UR6, c[0x0][0x888] ;  /* 0x00011100ff0607ac */ /* 0x000e620008000a00 */
[----:B------:R-:W-:Y:S07]  /*5b10*/  @UP0 UIMAD UR4, UR36, UR44, URZ ;  /* 0x0000002c240402a4 */ /* 0x000fee000f8e02ff */
[----:B------:R-:W-:Y:S01]  /*5b20*/  @!P3 PRMT R88, R0, 0x7610, R88 ;  /* 0x000076100058b816 */ /* 0x000fe20000000058 */
[----:B-1----:R-:W-:Y:S03]  /*5b30*/  @UP0 UIMAD.WIDE UR6, UR4, 0x4, UR6 ;  /* 0x00000004040608a5 */ /* 0x002fe6000f8e0206 */
[----:B------:R-:W1:Y:S03]  /*5b40*/  @!UP0 LDCU UR4, c[0x0][0x880] ;  /* 0x00011000ff0487ac */ /* 0x000e660008000800 */
[----:B------:R-:W-:Y:S01]  /*5b50*/  IMAD.U32 R2, RZ, RZ, UR6 ;  /* 0x00000006ff027e24 */ /* 0x000fe2000f8e00ff */
[----:B------:R-:W-:Y:S05]  /*5b60*/  MOV R3, UR7 ;  /* 0x0000000700037c02 */ /* 0x000fea0008000f00 */
[----:B-----5:R2:W5:Y:S02]  /*5b70*/  @P3 LDG.E R49, desc[UR46][R2.64] ;  /* 0x0000002e02313981 */ /* 0x020564000c1e1900 */
[----:B-12---:R-:W-:Y:S02]  /*5b80*/  @!P3 IMAD.U32 R49, RZ, RZ, UR4 ;  /* 0x00000004ff31be24 */ /* 0x006fe4000f8e00ff */
.L_x_97:
[----:B------:R-:W-:Y:S05]  /*5b90*/  @!P4 BRA `(.L_x_98) ;  /* 0x000000000020c947 */ /* 0x000fea0003800000 */
[----:B------:R-:W-:Y:S04]  /*5ba0*/  ISETP.NE.U32.AND P3, PT, R80, RZ, PT ;  /* 0x000000ff5000720c */ /* 0x000fe80003f65070 */
[----:B------:R-:W-:Y:S11]  /*5bb0*/  ISETP.NE.AND.EX P3, PT, R81, RZ, PT, P3 ;  /* 0x000000ff5100720c */ /* 0x000ff60003f65330 */
[----:B------:R-:W-:Y:S02]  /*5bc0*/  @!UPT UIADD3 URZ, UPT, UPT, URZ, URZ, URZ ;  /* 0x000000fffffff290 */ /* 0x000fe4000fffe0ff */
[----:B------:R-:W1:Y:S01]  /*5bd0*/  @P3 LDC.64 R2, c[0x0][0x8a8] ;  /* 0x00022a00ff023b82 */ /* 0x000e620000000a00 */
[----:B------:R-:W-:Y:S04]  /*5be0*/  @P3 IMAD R0, R82, UR36, RZ ;  /* 0x0000002452003c24 */ /* 0x000fe8000f8e02ff */
[----:B-1----:R-:W-:Y:S05]  /*5bf0*/  @P3 IMAD.WIDE R2, R0, 0x4, R2 ;  /* 0x0000000400023825 */ /* 0x002fea00078e0202 */
[----:B-----5:R1:W5:Y:S02]  /*5c00*/  @P3 LDG.E R47, desc[UR46][R2.64] ;  /* 0x0000002e022f3981 */ /* 0x020364000c1e1900 */
[----:B-1----:R-:W2:Y:S02]  /*5c10*/  @!P3 LDC R47, c[0x0][0x8a0] ;  /* 0x00022800ff2fbb82 */ /* 0x002ea40000000800 */
.L_x_98:
[----:B-----5:R-:W-:Y:S01]  /*5c20*/  FSETP.NEU.AND P3, PT, R49, RZ, PT ;  /* 0x000000ff3100720b */ /* 0x020fe20003f6d000 */
[----:B------:R-:W-:Y:S01]  /*5c30*/  BSSY B1, `(.L_x_99) ;  /* 0x0000039000017945 */ /* 0x000fe20003800000 */
[----:B------:R-:W-:Y:S01]  /*5c40*/  SEL R3, RZ, 0xffffffff, P2 ;  /* 0xffffffffff037807 */ /* 0x000fe20001000000 */
[----:B------:R-:W-:Y:S01]  /*5c50*/  IMAD.MOV.U32 R66, RZ, RZ, 0x1 ;  /* 0x00000001ff427424 */ /* 0x000fe200078e00ff */
[----:B------:R-:W-:Y:S01]  /*5c60*/  @P1 LOP3.LUT P2, RZ, R88, 0xff, RZ, 0xc0, !PT ;  /* 0x000000ff58ff1812 */ /* 0x000fe2000784c0ff */
[----:B------:R-:W-:Y:S01]  /*5c70*/  IMAD R48, R45, 0x80, R46 ;  /* 0x000000802d307824 */ /* 0x000fe200078e022e */
[----:B------:R-:W-:Y:S01]  /*5c80*/  @P1 SEL R0, RZ, 0xffffffff, P3 ;  /* 0xffffffffff001807 */ /* 0x000fe20001800000 */
[----:B------:R-:W-:Y:S01]  /*5c90*/  IMAD R106, R101, -0x10, R99 ;  /* 0xfffffff0656a7824 */ /* 0x000fe200078e0263 */
[----:B------:R-:W-:Y:S01]  /*5ca0*/  LOP3.LUT R97, R97, 0x1, RZ, 0x3c, !PT ;  /* 0x0000000161617812 */ /* 0x000fe200078e3cff */
[----:B------:R-:W-:Y:S01]  /*5cb0*/  IMAD.MOV.U32 R65, RZ, RZ, RZ ;  /* 0x000000ffff417224 */ /* 0x000fe200078e00ff */
[----:B------:R-:W-:Y:S02]  /*5cc0*/  @P0 SEL R0, R3, R0, !P2 ;  /* 0x0000000003000207 */ /* 0x000fe40005000000 */
[----:B------:R-:W-:Y:S02]  /*5cd0*/  CS2R R78, SRZ ;  /* 0x00000000004e7805 */ /* 0x000fe4000001ff00 */
[----:B------:R-:W-:Y:S02]  /*5ce0*/  LEA R64, R45, UR48, 0x3 ;  /* 0x000000302d407c11 */ /* 0x000fe4000f8e18ff */
[----:B------:R-:W-:Y:S02]  /*5cf0*/  CS2R R76, SRZ ;  /* 0x00000000004c7805 */ /* 0x000fe4000001ff00 */
[----:B------:R-:W-:Y:S02]  /*5d00*/  @P1 LOP3.LUT R0, R0, 0x1, RZ, 0xc0, !PT ;  /* 0x0000000100001812 */ /* 0x000fe400078ec0ff */
[----:B------:R-:W-:Y:S02]  /*5d10*/  CS2R R70, SRZ ;  /* 0x0000000000467805 */ /* 0x000fe4000001ff00 */
[----:B------:R-:W-:Y:S02]  /*5d20*/  PLOP3.LUT P2, PT, PT, PT, UP1, 0x80, 0x8 ;  /* 0x000000000008781c */ /* 0x000fe40003f4f018 */
[----:B------:R-:W-:Y:S02]  /*5d30*/  CS2R R68, SRZ ;  /* 0x0000000000447805 */ /* 0x000fe4000001ff00 */
[----:B------:R-:W-:Y:S02]  /*5d40*/  ISETP.NE.U32.OR P5, PT, R0, 0x1, !P1 ;  /* 0x000000010000780c */ /* 0x000fe40004fa5470 */
[----:B------:R-:W-:Y:S02]  /*5d50*/  CS2R R62, SRZ ;  /* 0x00000000003e7805 */ /* 0x000fe4000001ff00 */
[----:B------:R-:W-:Y:S02]  /*5d60*/  LOP3.LUT P4, R104, R88, 0xff, RZ, 0xc0, !PT ;  /* 0x000000ff58687812 */ /* 0x000fe4000788c0ff */
[----:B------:R-:W-:Y:S02]  /*5d70*/  CS2R R60, SRZ ;  /* 0x00000000003c7805 */ /* 0x000fe4000001ff00 */
[----:B------:R-:W-:Y:S02]  /*5d80*/  SEL R2, RZ, 0xffffffff, P3 ;  /* 0xffffffffff027807 */ /* 0x000fe40001800000 */
[----:B------:R-:W-:Y:S02]  /*5d90*/  CS2R R58, SRZ ;  /* 0x00000000003a7805 */ /* 0x000fe4000001ff00 */
[----:B------:R-:W-:Y:S02]  /*5da0*/  P2R R107, PR, RZ, 0x20 ;  /* 0x00000020ff6b7803 */ /* 0x000fe40000000000 */
[----:B------:R-:W-:Y:S02]  /*5db0*/  CS2R R56, SRZ ;  /* 0x0000000000387805 */ /* 0x000fe4000001ff00 */
[----:B------:R-:W-:Y:S02]  /*5dc0*/  @P2 SEL R2, R3, R2, !P4 ;  /* 0x0000000203022207 */ /* 0x000fe40006000000 */
[----:B------:R-:W-:Y:S02]  /*5dd0*/  @P5 SHF.L.U32 R0, R97, 0x1f, RZ ;  /* 0x0000001f61005819 */ /* 0x000fe400000006ff */
[----:B------:R-:W-:Y:S02]  /*5de0*/  LOP3.LUT R2, R2, 0x1, RZ, 0xc0, !PT ;  /* 0x0000000102027812 */ /* 0x000fe400078ec0ff */
[----:B------:R1:W3:Y:S02]  /*5df0*/  @P5 SYNCS.PHASECHK.TRANS64.TRYWAIT P1, [UR48+0xc0], R0 ;  /* 0x0000c000ff0055a7 */ /* 0x0002e40008021130 */
[----:B------:R-:W-:Y:S04]  /*5e00*/  ISETP.NE.U32.AND P2, PT, R2, 0x1, PT ;  /* 0x000000010200780c */ /* 0x000fe80003f45070 */
[----:B------:R-:W-:Y:S02]  /*5e10*/  P2R R67, PR, RZ, 0x4 ;  /* 0x00000004ff437803 */ /* 0x000fe40000000000 */
[----:B-1----:R-:W-:Y:S04]  /*5e20*/  SHF.L.U32 R0, R96, 0x1f, RZ ;  /* 0x0000001f60007819 */ /* 0x002fe800000006ff */
[----:B------:R1:W4:Y:S01]  /*5e30*/  SYNCS.PHASECHK.TRANS64.TRYWAIT P0, [R64+URZ+0x130], R0 ;  /* 0x00013000400075a7 */ /* 0x00032200080011ff */
[----:B---3--:R-:W-:Y:S01]  /*5e40*/  @P5 SEL R66, RZ, 0x1, !P1 ;  /* 0x00000001ff425807 */ /* 0x008fe20004800000 */
[----:B-1----:R-:W-:Y:S06]  /*5e50*/  @!P5 BRA `(.L_x_100) ;  /* 0x000000000058d947 */ /* 0x002fec0003800000 */
[----:B------:R-:W-:Y:S01]  /*5e60*/  IMAD.MOV.U32 R79, RZ, RZ, RZ ;  /* 0x000000ffff4f7224 */ /* 0x000fe200078e00ff */
[----:B------:R-:W-:Y:S01]  /*5e70*/  ISETP.NE.AND P1, PT, R66, RZ, PT ;  /* 0x000000ff4200720c */ /* 0x000fe20003f25270 */
[----:B------:R-:W-:Y:S01]  /*5e80*/  BSSY B0, `(.L_x_101) ;  /* 0x000000c000007945 */ /* 0x000fe20003800000 */
[----:B------:R-:W-:Y:S02]  /*5e90*/  CS2R R58, SRZ ;  /* 0x00000000003a7805 */ /* 0x000fe4000001ff00 */
[----:B------:R-:W-:Y:S02]  /*5ea0*/  CS2R R56, SRZ ;  /* 0x0000000000387805 */ /* 0x000fe4000001ff00 */
[----:B------:R-:W-:Y:S02]  /*5eb0*/  CS2R R62, SRZ ;  /* 0x00000000003e7805 */ /* 0x000fe4000001ff00 */
[----:B------:R-:W-:Y:S02]  /*5ec0*/  CS2R R60, SRZ ;  /* 0x00000000003c7805 */ /* 0x000fe4000001ff00 */
[----:B------:R-:W-:Y:S02]  /*5ed0*/  CS2R R70, SRZ ;  /* 0x0000000000467805 */ /* 0x000fe4000001ff00 */
[----:B------:R-:W-:Y:S02]  /*5ee0*/  CS2R R68, SRZ ;  /* 0x0000000000447805 */ /* 0x000fe4000001ff00 */
[----:B------:R-:W-:Y:S01]  /*5ef0*/  CS2R R76, SRZ ;  /* 0x00000000004c7805 */ /* 0x000fe2000001ff00 */
[----:B------:R-:W-:Y:S06]  /*5f00*/  @P1 BRA `(.L_x_102) ;  /* 0x00000000000c1947 */ /* 0x000fec0003800000 */
[----:B------:R-:W-:Y:S04]  /*5f10*/  SHF.L.U32 R3, R97, 0x1f, RZ ;  /* 0x0000001f61037819 */ /* 0x000fe800000006ff */
[----:B------:R-:W1:Y:S02]  /*5f20*/  SYNCS.PHASECHK.TRANS64.TRYWAIT P1, [UR48+0xc0], R3 ;  /* 0x0000c003ff0075a7 */ /* 0x000e640008021130 */
[----:B-1----:R-:W-:Y:S05]  /*5f30*/  @!P1 BRA `(.L_x_103) ;  /* 0x0000004000249947 */ /* 0x002fea0003800000 */
.L_x_102:
[----:B------:R-:W-:Y:S05]  /*5f40*/  BSYNC B0 ;  /* 0x0000000000007941 */ /* 0x000fea0003800000 */
.L_x_101:
[----:B------:R-:W-:Y:S01]  /*5f50*/  ISETP.NE.AND P1, PT, R67, RZ, PT ;  /* 0x000000ff4300720c */ /* 0x000fe20003f25270 */
[----:B------:R-:W-:Y:S11]  /*5f60*/  HFMA2 R65, -RZ, RZ, 0, 5.9604644775390625e-08 ;  /* 0x00000001ff417431 */ /* 0x000ff600000001ff */
[----:B------:R-:W-:Y:S01]  /*5f70*/  @!UPT UIADD3 URZ, UPT, UPT, URZ, URZ, URZ ;  /* 0x000000fffffff290 */ /* 0x000fe2000fffe0ff */
[----:B------:R3:W1:Y:S04]  /*5f80*/  @P1 LDS.128 R56, [R100] ;  /* 0x0000000064381984 */ /* 0x0006680000000c00 */
[----:B------:R3:W1:Y:S04]  /*5f90*/  @P1 LDS.128 R60, [R99+0x10] ;  /* 0x00001000633c1984 */ /* 0x0006680000000c00 */
[----:B------:R3:W1:Y:S04]  /*5fa0*/  @P1 LDS.128 R68, [R98+0x20] ;  /* 0x0000200062441984 */ /* 0x0006680000000c00 */
[----:B------:R3:W1:Y:S02]  /*5fb0*/  @P1 LDS.128 R76, [R106+0x30] ;  /* 0x000030006a4c1984 */ /* 0x0006640000000c00 */
.L_x_100:
[----:B------:R-:W-:Y:S05]  /*5fc0*/  BSYNC B1 ;  /* 0x0000000000017941 */ /* 0x000fea0003800000 */
.L_x_99:
[----:B-1----:R-:W-:Y:S04]  /*5fd0*/  SHF.R.U32.HI R2, RZ, 0x15, R48 ;  /* 0x00000015ff027819 */ /* 0x002fe80000011630 */
[----:B------:R-:W-:Y:S01]  /*5fe0*/  LOP3.LUT P1, RZ, R2, 0x3, R92, 0x48, !PT ;  /* 0x0000000302ff7812 */ /* 0x000fe2000782485c */
[----:B------:R-:W-:Y:S01]  /*5ff0*/  @!UPT UIADD3 URZ, UPT, UPT, URZ, URZ, URZ ;  /* 0x000000fffffff290 */ /* 0x000fe2000fffe0ff */
[----:B----4-:R-:W-:Y:S11]  /*6000*/  @P0 BRA `(.L_x_104) ;  /* 0x0000000000080947 */ /* 0x010ff60003800000 */
[----:B------:R-:W1:Y:S02]  /*6010*/  SYNCS.PHASECHK.TRANS64.TRYWAIT P0, [R64+URZ+0x130], R0 ;  /* 0x00013000400075a7 */ /* 0x000e6400080011ff */
[----:B-1----:R-:W-:Y:S05]  /*6020*/  @!P0 BRA `(.L_x_105) ;  /* 0x0000004000008947 */ /* 0x002fea0003800000 */
.L_x_104:
[----:B------:R-:W-:Y:S05]  /*6030*/  @!P1 BRA `(.L_x_106) ;  /* 0x0000000000409947 */ /* 0x000fea0003800000 */
[----:B------:R-:W4:Y:S01]  /*6040*/  LDCU.64 UR8, c[0x4][0x70] ;  /* 0x01000e00ff0877ac */ /* 0x000f220008000a00 */
[----:B------:R-:W-:Y:S01]  /*6050*/  MOV R3, 0x0 ;  /* 0x0000000000037802 */ /* 0x000fe20000000f00 */
[----:B------:R-:W-:Y:S02]  /*6060*/  HFMA2 R12, -RZ, RZ, 0, 5.9604644775390625e-08 ;  /* 0x00000001ff0c7431 */ /* 0x000fe400000001ff */
[----:B------:R-:W-:Y:S02]  /*6070*/  IMAD.MOV.U32 R8, RZ, RZ, 0x192 ;  /* 0x00000192ff087424 */ /* 0x000fe400078e00ff */
[----:B------:R-:W-:Y:S01]  /*6080*/  IMAD.MOV.U32 R13, RZ, RZ, RZ ;  /* 0x000000ffff0d7224 */ /* 0x000fe200078e00ff */
[----:B------:R-:W5:Y:S01]  /*6090*/  LDCU.64 UR6, c[0x4][0x78] ;  /* 0x01000f00ff0677ac */ /* 0x000f620008000a00 */
[----:B------:R-:W1:Y:S01]  /*60a0*/  LDC.64 R2, c[0x4][R3] ;  /* 0x0100000003027b82 */ /* 0x000e620000000a00 */
[----:B------:R-:W2:Y:S01]  /*60b0*/  LDCU.64 UR4, c[0x4][0x10] ;  /* 0x01000200ff0477ac */ /* 0x000ea20008000a00 */
[----:B----4-:R-:W-:Y:S01]  /*60c0*/  MOV R5, UR9 ;  /* 0x0000000900057c02 */ /* 0x010fe20008000f00 */
[----:B------:R-:W-:Y:S01]  /*60d0*/  IMAD.U32 R4, RZ, RZ, UR8 ;  /* 0x00000008ff047e24 */ /* 0x000fe2000f8e00ff */
[----:B-----5:R-:W-:Y:S01]  /*60e0*/  MOV R7, UR7 ;  /* 0x0000000700077c02 */ /* 0x020fe20008000f00 */
[----:B------:R-:W-:Y:S01]  /*60f0*/  IMAD.U32 R6, RZ, RZ, UR6 ;  /* 0x00000006ff067e24 */ /* 0x000fe2000f8e00ff */
[----:B--2---:R-:W-:Y:S01]  /*6100*/  MOV R11, UR5 ;  /* 0x00000005000b7c02 */ /* 0x004fe20008000f00 */
[----:B------:R-:W-:Y:S02]  /*6110*/  IMAD.U32 R10, RZ, RZ, UR4 ;  /* 0x00000004ff0a7e24 */ /* 0x000fe4000f8e00ff */
[----:B------:R-:W-:Y:S07]  /*6120*/  LEPC R20, `(.L_x_106) ;  /* 0x000000001014794e */ /* 0x000fee0000000000 */
[----:B-1-3--:R-:W-:Y:S05]  /*6130*/  CALL.ABS.NOINC R2 ;  /* 0x0000000002007343 */ /* 0x00afea0003c00000 */
.L_x_106:
[----:B------:R-:W-:Y:S05]  /*6140*/  WARPSYNC.ALL ;  /* 0x0000000000007948 */ /* 0x000fea0003800000 */
[----:B------:R-:W-:Y:S01]  /*6150*/  R2UR UR4, R48 ;  /* 0x00000000300472ca */ /* 0x000fe200000e0000 */
[--C-:B------:R-:W-:Y:S01]  /*6160*/  HADD2.F32 R50, -RZ, R56.reuse.H0_H0 ;  /* 0x20000038ff327230 */ /* 0x100fe20000004100 */
[----:B------:R-:W-:Y:S01]  /*6170*/  ISETP.NE.AND P0, PT, R102, RZ, PT ;  /* 0x000000ff6600720c */ /* 0x000fe20003f05270 */
[----:B------:R-:W-:Y:S01]  /*6180*/  HADD2.F32 R51, -RZ, R56.H1_H1 ;  /* 0x30000038ff337230 */ /* 0x000fe20000004100 */
[----:B------:R-:W-:Y:S01]  /*6190*/  BSSY.RECONVERGENT B0, `(.L_x_107) ;  /* 0x0000086000007945 */ /* 0x000fe20003800200 */
[--C-:B------:R-:W-:Y:S08]  /*61a0*/  HADD2.F32 R52, -RZ, R57.reuse.H0_H0 ;  /* 0x20000039ff347230 */ /* 0x100ff00000004100 */
[----:B------:R-:W1:Y:S02]  /*61b0*/  LDTM.x32 R4, tmem[UR4] ;  /* 0x00000004000479ee */ /* 0x000e6400082c0000 */
[C---:B-12---:R-:W-:Y:S01]  /*61c0*/  FMUL R0, R47.reuse, R4 ;  /* 0x000000042f007220 */ /* 0x046fe20000400000 */
[C---:B------:R-:W-:Y:S01]  /*61d0*/  FMUL R2, R47.reuse, R5 ;  /* 0x000000052f027220 */ /* 0x040fe20000400000 */
[C---:B------:R-:W-:Y:S01]  /*61e0*/  FMUL R4, R47.reuse, R8 ;  /* 0x000000082f047220 */ /* 0x040fe20000400000 */
[----:B------:R-:W-:Y:S01]  /*61f0*/  FMUL R3, R47, R6 ;  /* 0x000000062f037220 */ /* 0x000fe20000400000 */
[C---:B------:R-:W-:Y:S01]  /*6200*/  FFMA R0, R49.reuse, R50, R0 ;  /* 0x0000003231007223 */ /* 0x040fe20000000000 */
[----:B------:R-:W-:Y:S01]  /*6210*/  FFMA R2, R49, R51, R2 ;  /* 0x0000003331027223 */ /* 0x000fe20000000002 */
[C---:B------:R-:W-:Y:S01]  /*6220*/  FMUL R5, R47.reuse, R9 ;  /* 0x000000092f057220 */ /* 0x040fe20000400000 */
        /* <DEDUP_REMOVED lines=16> */
[----:B------:R-:W-:Y:S02]  /*6330*/  HADD2.F32 R32, -RZ, R57.H1_H1 ;  /* 0x30000039ff207230 */ /* 0x000fe40000004100 */
[C---:B------:R-:W-:Y:S01]  /*6340*/  FMUL R26, R47.reuse, R30 ;  /* 0x0000001e2f1a7220 */ /* 0x040fe20000400000 */
[----:B------:R-:W-:Y:S01]  /*6350*/  FMUL R29, R47, R33 ;  /* 0x000000212f1d7220 */ /* 0x000fe20000400000 */
[--C-:B------:R-:W-:Y:S02]  /*6360*/  HADD2.F32 R33, -RZ, R58.reuse.H0_H0 ;  /* 0x2000003aff217230 */ /* 0x100fe40000004100 */
[----:B------:R-:W-:Y:S01]  /*6370*/  FFMA R3, R49, R52, R3 ;  /* 0x0000003431037223 */ /* 0x000fe20000000003 */
[C---:B------:R-:W-:Y:S01]  /*6380*/  FMUL R7, R47.reuse, R7 ;  /* 0x000000072f077220 */ /* 0x040fe20000400000 */
[----:B------:R-:W-:Y:S01]  /*6390*/  FMUL R30, R47, R34 ;  /* 0x000000222f1e7220 */ /* 0x000fe20000400000 */
[----:B------:R-:W-:Y:S01]  /*63a0*/  HADD2.F32 R34, -RZ, R58.H1_H1 ;  /* 0x3000003aff227230 */ /* 0x000fe20000004100 */
[----:B------:R-:W-:Y:S01]  /*63b0*/  F2FP.F16.F32.PACK_AB R52, R2, R0 ;  /* 0x000000000234723e */ /* 0x000fe200000000ff */
[--C-:B------:R-:W-:Y:S02]  /*63c0*/  HADD2.F32 R0, -RZ, R59.reuse.H0_H0 ;  /* 0x2000003bff007230 */ /* 0x100fe40000004100 */
[C---:B------:R-:W-:Y:S01]  /*63d0*/  FFMA R7, R49.reuse, R32, R7 ;  /* 0x0000002031077223 */ /* 0x040fe20000000007 */
[----:B------:R-:W-:Y:S02]  /*63e0*/  HADD2.F32 R2, -RZ, R59.H1_H1 ;  /* 0x3000003bff027230 */ /* 0x000fe40000004100 */
[C---:B------:R-:W-:Y:S01]  /*63f0*/  FFMA R4, R49.reuse, R33, R4 ;  /* 0x0000002131047223 */ /* 0x040fe20000000004 */
[C---:B------:R-:W-:Y:S01]  /*6400*/  FFMA R5, R49.reuse, R34, R5 ;  /* 0x0000002231057223 */ /* 0x040fe20000000005 */
[----:B------:R-:W-:Y:S01]  /*6410*/  FFMA R6, R49, R0, R6 ;  /* 0x0000000031067223 */ /* 0x000fe20000000006 */
[--C-:B------:R-:W-:Y:S02]  /*6420*/  HADD2.F32 R0, -RZ, R60.reuse.H0_H0 ;  /* 0x2000003cff007230 */ /* 0x100fe40000004100 */
[----:B------:R-:W-:Y:S01]  /*6430*/  FMUL R11, R47, R11 ;  /* 0x0000000b2f0b7220 */ /* 0x000fe20000400000 */
[----:B------:R-:W-:Y:S01]  /*6440*/  F2FP.F16.F32.PACK_AB R53, R7, R3 ;  /* 0x000000030735723e */ /* 0x000fe200000000ff */
[--C-:B------:R-:W-:Y:S02]  /*6450*/  HADD2.F32 R3, -RZ, R61.reuse.H0_H0 ;  /* 0x2000003dff037230 */ /* 0x100fe40000004100 */
[----:B------:R-:W-:Y:S01]  /*6460*/  FMUL R15, R47, R15 ;  /* 0x0000000f2f0f7220 */ /* 0x000fe20000400000 */
[C---:B------:R-:W-:Y:S01]  /*6470*/  FFMA R11, R49.reuse, R2, R11 ;  /* 0x00000002310b7223 */ /* 0x040fe2000000000b */
[----:B------:R-:W-:Y:S02]  /*6480*/  HADD2.F32 R2, -RZ, R60.H1_H1 ;  /* 0x3000003cff027230 */ /* 0x000fe40000004100 */
[----:B------:R-:W-:Y:S01]  /*6490*/  FFMA R8, R49, R0, R8 ;  /* 0x0000000031087223 */ /* 0x000fe20000000008 */
[----:B------:R-:W-:Y:S02]  /*64a0*/  HADD2.F32 R0, -RZ, R61.H1_H1 ;  /* 0x3000003dff007230 */ /* 0x000fe40000004100 */
[C---:B------:R-:W-:Y:S01]  /*64b0*/  FMUL R19, R47.reuse, R19 ;  /* 0x000000132f137220 */ /* 0x040fe20000400000 */
[----:B------:R-:W-:Y:S01]  /*64c0*/  FMUL R23, R47, R23 ;  /* 0x000000172f177220 */ /* 0x000fe20000400000 */
[C---:B------:R-:W-:Y:S01]  /*64d0*/  FFMA R9, R49.reuse, R2, R9 ;  /* 0x0000000231097223 */ /* 0x040fe20000000009 */
[C---:B------:R-:W-:Y:S01]  /*64e0*/  FFMA R10, R49.reuse, R3, R10 ;  /* 0x00000003310a7223 */ /* 0x040fe2000000000a */
[----:B------:R-:W-:Y:S01]  /*64f0*/  FFMA R15, R49, R0, R15 ;  /* 0x00000000310f7223 */ /* 0x000fe2000000000f */
[--C-:B------:R-:W-:Y:S02]  /*6500*/  HADD2.F32 R2, -RZ, R62.reuse.H0_H0 ;  /* 0x2000003eff027230 */ /* 0x100fe40000004100 */
[----:B------:R-:W-:Y:S01]  /*6510*/  FMUL R27, R47, R27 ;  /* 0x0000001b2f1b7220 */ /* 0x000fe20000400000 */
[----:B------:R-:W-:Y:S01]  /*6520*/  HADD2.F32 R0, -RZ, R62.H1_H1 ;  /* 0x3000003eff007230 */ /* 0x000fe20000004100 */
[----:B------:R-:W-:Y:S01]  /*6530*/  F2FP.F16.F32.PACK_AB R54, R5, R4 ;  /* 0x000000040536723e */ /* 0x000fe200000000ff */
[--C-:B------:R-:W-:Y:S02]  /*6540*/  HADD2.F32 R3, -RZ, R63.reuse.H0_H0 ;  /* 0x2000003fff037230 */ /* 0x100fe40000004100 */
[C---:B------:R-:W-:Y:S01]  /*6550*/  FFMA R12, R49.reuse, R2, R12 ;  /* 0x00000002310c7223 */ /* 0x040fe2000000000c */
[--C-:B------:R-:W-:Y:S02]  /*6560*/  HADD2.F32 R2, -RZ, R68.reuse.H0_H0 ;  /* 0x20000044ff027230 */ /* 0x100fe40000004100 */
[C---:B------:R-:W-:Y:S01]  /*6570*/  FFMA R13, R49.reuse, R0, R13 ;  /* 0x00000000310d7223 */ /* 0x040fe2000000000d */
[----:B------:R-:W-:Y:S02]  /*6580*/  HADD2.F32 R0, -RZ, R63.H1_H1 ;  /* 0x3000003fff007230 */ /* 0x000fe40000004100 */
[----:B------:R-:W-:Y:S01]  /*6590*/  FFMA R14, R49, R3, R14 ;  /* 0x00000003310e7223 */ /* 0x000fe2000000000e */
[----:B------:R-:W-:Y:S01]  /*65a0*/  HADD2.F32 R3, -RZ, R68.H1_H1 ;  /* 0x30000044ff037230 */ /* 0x000fe20000004100 */
[----:B------:R-:W-:Y:S01]  /*65b0*/  F2FP.F16.F32.PACK_AB R55, R11, R6 ;  /* 0x000000060b37723e */ /* 0x000fe200000000ff */
[----:B------:R-:W-:Y:S01]  /*65c0*/  FMUL R31, R47, R31 ;  /* 0x0000001f2f1f7220 */ /* 0x000fe20000400000 */
[C---:B------:R-:W-:Y:S01]  /*65d0*/  FFMA R19, R49.reuse, R0, R19 ;  /* 0x0000000031137223 */ /* 0x040fe20000000013 */
[--C-:B------:R-:W-:Y:S02]  /*65e0*/  HADD2.F32 R0, -RZ, R69.reuse.H0_H0 ;  /* 0x20000045ff007230 */ /* 0x100fe40000004100 */
[C---:B------:R-:W-:Y:S01]  /*65f0*/  FFMA R16, R49.reuse, R2, R16 ;  /* 0x0000000231107223 */ /* 0x040fe20000000010 */
[----:B------:R1:W-:Y:S01]  /*6600*/  STS.128 [R100], R52 ;  /* 0x0000003464007388 */ /* 0x0003e20000000c00 */
[C---:B------:R-:W-:Y:S01]  /*6610*/  FFMA R17, R49.reuse, R3, R17 ;  /* 0x0000000331117223 */ /* 0x040fe20000000011 */
[----:B------:R-:W-:Y:S02]  /*6620*/  HADD2.F32 R2, -RZ, R69.H1_H1 ;  /* 0x30000045ff027230 */ /* 0x000fe40000004100 */
[----:B------:R-:W-:Y:S01]  /*6630*/  FFMA R18, R49, R0, R18 ;  /* 0x0000000031127223 */ /* 0x000fe20000000012 */
[--C-:B------:R-:W-:Y:S01]  /*6640*/  HADD2.F32 R0, -RZ, R70.reuse.H0_H0 ;  /* 0x20000046ff007230 */ /* 0x100fe20000004100 */
[----:B------:R-:W-:Y:S01]  /*6650*/  F2FP.F16.F32.PACK_AB R8, R9, R8 ;  /* 0x000000080908723e */ /* 0x000fe200000000ff */
[--C-:B------:R-:W-:Y:S02]  /*6660*/  HADD2.F32 R3, -RZ, R71.reuse.H0_H0 ;  /* 0x20000047ff037230 */ /* 0x100fe40000004100 */
[C---:B------:R-:W-:Y:S01]  /*6670*/  FFMA R23, R49.reuse, R2, R23 ;  /* 0x0000000231177223 */ /* 0x040fe20000000017 */
[----:B------:R-:W-:Y:S02]  /*6680*/  HADD2.F32 R2, -RZ, R70.H1_H1 ;  /* 0x30000046ff027230 */ /* 0x000fe40000004100 */
[----:B------:R-:W-:Y:S01]  /*6690*/  FFMA R20, R49, R0, R20 ;  /* 0x0000000031147223 */ /* 0x000fe20000000014 */
[----:B------:R-:W-:Y:S01]  /*66a0*/  HADD2.F32 R0, -RZ, R71.H1_H1 ;  /* 0x30000047ff007230 */ /* 0x000fe20000004100 */
[----:B------:R-:W-:Y:S01]  /*66b0*/  F2FP.F16.F32.PACK_AB R9, R15, R10 ;  /* 0x0000000a0f09723e */ /* 0x000fe200000000ff */
[----:B------:R-:W-:Y:S02]  /*66c0*/  HADD2.F32 R4, -RZ, R79.H0_H0 ;  /* 0x2000004fff047230 */ /* 0x000fe40000004100 */
[C---:B------:R-:W-:Y:S01]  /*66d0*/  FFMA R21, R49.reuse, R2, R21 ;  /* 0x0000000231157223 */ /* 0x040fe20000000015 */
[C---:B------:R-:W-:Y:S01]  /*66e0*/  FFMA R22, R49.reuse, R3, R22 ;  /* 0x0000000331167223 */ /* 0x040fe20000000016 */
[----:B------:R-:W-:Y:S01]  /*66f0*/  FFMA R27, R49, R0, R27 ;  /* 0x00000000311b7223 */ /* 0x000fe2000000001b */
[--C-:B------:R-:W-:Y:S01]  /*6700*/  HADD2.F32 R2, -RZ, R76.reuse.H0_H0 ;  /* 0x2000004cff027230 */ /* 0x100fe20000004100 */
[----:B------:R-:W-:Y:S01]  /*6710*/  F2FP.F16.F32.PACK_AB R10, R13, R12 ;  /* 0x0000000c0d0a723e */ /* 0x000fe200000000ff */
[----:B------:R-:W-:Y:S01]  /*6720*/  HADD2.F32 R0, -RZ, R76.H1_H1 ;  /* 0x3000004cff007230 */ /* 0x000fe20000004100 */
[----:B------:R-:W-:Y:S01]  /*6730*/  F2FP.F16.F32.PACK_AB R11, R19, R14 ;  /* 0x0000000e130b723e */ /* 0x000fe200000000ff */
[--C-:B------:R-:W-:Y:S02]  /*6740*/  HADD2.F32 R3, -RZ, R77.reuse.H0_H0 ;  /* 0x2000004dff037230 */ /* 0x100fe40000004100 */
[C---:B------:R-:W-:Y:S01]  /*6750*/  FFMA R24, R49.reuse, R2, R24 ;  /* 0x0000000231187223 */ /* 0x040fe20000000018 */
[--C-:B------:R-:W-:Y:S02]  /*6760*/  HADD2.F32 R2, -RZ, R78.reuse.H0_H0 ;  /* 0x2000004eff027230 */ /* 0x100fe40000004100 */
[C---:B------:R-:W-:Y:S01]  /*6770*/  FFMA R25, R49.reuse, R0, R25 ;  /* 0x0000000031197223 */ /* 0x040fe20000000019 */
[----:B------:R1:W-:Y:S01]  /*6780*/  STS.128 [R99+0x10], R8 ;  /* 0x0000100863007388 */ /* 0x0003e20000000c00 */
[----:B------:R-:W-:Y:S02]  /*6790*/  HADD2.F32 R0, -RZ, R77.H1_H1 ;  /* 0x3000004dff007230 */ /* 0x000fe40000004100 */
[----:B------:R-:W-:Y:S01]  /*67a0*/  FFMA R26, R49, R3, R26 ;  /* 0x00000003311a7223 */ /* 0x000fe2000000001a */
[----:B------:R-:W-:Y:S01]  /*67b0*/  HADD2.F32 R3, -RZ, R78.H1_H1 ;  /* 0x3000004eff037230 */ /* 0x000fe20000004100 */
[----:B------:R-:W-:Y:S01]  /*67c0*/  F2FP.F16.F32.PACK_AB R16, R17, R16 ;  /* 0x000000101110723e */ /* 0x000fe200000000ff */
[----:B------:R-:W-:Y:S01]  /*67d0*/  HADD2.F32 R5, -RZ, R79.H1_H1 ;  /* 0x3000004fff057230 */ /* 0x000fe20000004100 */
[----:B------:R-:W-:Y:S01]  /*67e0*/  F2FP.F16.F32.PACK_AB R17, R23, R18 ;  /* 0x000000121711723e */ /* 0x000fe200000000ff */
[----:B------:R-:W-:Y:S01]  /*67f0*/  FFMA R31, R49, R0, R31 ;  /* 0x00000000311f7223 */ /* 0x000fe2000000001f */
[----:B------:R-:W-:Y:S01]  /*6800*/  FMUL R35, R47, R35 ;  /* 0x000000232f237220 */ /* 0x000fe20000400000 */
[----:B------:R-:W-:Y:S01]  /*6810*/  F2FP.F16.F32.PACK_AB R18, R21, R20 ;  /* 0x000000141512723e */ /* 0x000fe200000000ff */
[----:B------:R-:W-:Y:S01]  /*6820*/  FFMA R28, R49, R2, R28 ;  /* 0x00000002311c7223 */ /* 0x000fe2000000001c */
[----:B------:R-:W-:Y:S01]  /*6830*/  F2FP.F16.F32.PACK_AB R19, R27, R22 ;  /* 0x000000161b13723e */ /* 0x000fe200000000ff */
[C---:B------:R-:W-:Y:S01]  /*6840*/  FFMA R29, R49.reuse, R3, R29 ;  /* 0x00000003311d7223 */ /* 0x040fe2000000001d */
[C---:B------:R-:W-:Y:S01]  /*6850*/  FFMA R30, R49.reuse, R4, R30 ;  /* 0x00000004311e7223 */ /* 0x040fe2000000001e */
[----:B------:R-:W-:Y:S01]  /*6860*/  FFMA R35, R49, R5, R35 ;  /* 0x0000000531237223 */ /* 0x000fe20000000023 */
[----:B------:R-:W-:Y:S01]  /*6870*/  F2FP.F16.F32.PACK_AB R24, R25, R24 ;  /* 0x000000181918723e */ /* 0x000fe200000000ff */
[----:B------:R1:W-:Y:S01]  /*6880*/  STS.128 [R98+0x20], R16 ;  /* 0x0000201062007388 */ /* 0x0003e20000000c00 */
[----:B------:R-:W-:Y:S02]  /*6890*/  F2FP.F16.F32.PACK_AB R25, R31, R26 ;  /* 0x0000001a1f19723e */ /* 0x000fe400000000ff */
[----:B------:R-:W-:Y:S02]  /*68a0*/  F2FP.F16.F32.PACK_AB R26, R29, R28 ;  /* 0x0000001c1d1a723e */ /* 0x000fe400000000ff */
[----:B------:R-:W-:Y:S05]  /*68b0*/  F2FP.F16.F32.PACK_AB R27, R35, R30 ;  /* 0x0000001e231b723e */ /* 0x000fea00000000ff */
[----:B------:R1:W-:Y:S01]  /*68c0*/  STS.128 [R106+0x30], R24 ;  /* 0x000030186a007388 */ /* 0x0003e20000000c00 */
[----:B------:R-:W-:Y:S01]  /*68d0*/  @!PT LDS RZ, [RZ] ;  /* 0x00000000fffff984 */ /* 0x000fe20000000800 */
[----:B------:R-:W-:Y:S01]  /*68e0*/  @!PT LDS RZ, [RZ] ;  /* 0x00000000fffff984 */ /* 0x000fe20000000800 */
[----:B------:R-:W-:Y:S01]  /*68f0*/  @!PT LDS RZ, [RZ] ;  /* 0x00000000fffff984 */ /* 0x000fe20000000800 */
[----:B------:R-:W-:Y:S01]  /*6900*/  @!PT LDS RZ, [RZ] ;  /* 0x00000000fffff984 */ /* 0x000fe20000000800 */
[----:B------:R2:W-:Y:S07]  /*6910*/  MEMBAR.ALL.CTA ;  /* 0x0000000000007992 */ /* 0x0005ee0000008000 */
[----:B--2---:R-:W2:Y:S02]  /*6920*/  FENCE.VIEW.ASYNC.S ;  /* 0x00000000000073c6 */ /* 0x004ea40000000000 */
[----:B--2---:R-:W-:Y:S06]  /*6930*/  BAR.SYNC.DEFER_BLOCKING 0x1, 0x80 ;  /* 0x0042000000007b1d */ /* 0x004fec0000010000 */
[----:B------:R-:W-:Y:S05]  /*6940*/  @P0 BRA `(.L_x_108) ;  /* 0x0000000000280947 */ /* 0x000fea0003800000 */
[----:B------:R-:W-:Y:S02]  /*6950*/  UIADD3 UR4, UPT, UPT, UR48, 0x200, URZ ;  /* 0x0000020030047890 */ /* 0x000fe4000fffe0ff */
[----:B------:R-:W-:Y:S01]  /*6960*/  UIADD3 UR6, UP0, UPT, UR52, 0x680, URZ ;  /* 0x0000068034067890 */ /* 0x000fe2000ff1e0ff */
[----:B------:R-:W-:Y:S03]  /*6970*/  UMOV UR43, UR36 ;  /* 0x00000024002b7c82 */ /* 0x000fe60008000000 */
[----:B------:R-:W-:Y:S01]  /*6980*/  MOV R93, UR4 ;  /* 0x00000004005d7c02 */ /* 0x000fe20008000f00 */
[----:B------:R-:W-:Y:S03]  /*6990*/  UIADD3.X UR7, UPT, UPT, URZ, UR53, URZ, UP0, !UPT ;  /* 0x00000035ff077290 */ /* 0x000fe600087fe4ff */
[----:B------:R-:W-:Y:S11]  /*69a0*/  R2UR UR40, R93 ;  /* 0x000000005d2872ca */ /* 0x000ff600000e0000 */
[----:B------:R-:W-:Y:S02]  /*69b0*/  @!UPT UIADD3 URZ, UPT, UPT, URZ, URZ, URZ ;  /* 0x000000fffffff290 */ /* 0x000fe4000fffe0ff */
[----:B------:R2:W-:Y:S01]  /*69c0*/  UTMASTG.3D [UR40], [UR6] ;  /* 0x00000028060073b5 */ /* 0x0005e20008010000 */
[----:B------:R0:W-:Y:S01]  /*69d0*/  UTMACMDFLUSH ;  /* 0x00000000000079b7 */ /* 0x0001e20000000000 */
[----:B--2---:R-:W-:Y:S04]  /*69e0*/  DEPBAR.LE SB0, 0x1 ;  /* 0x000080400000791a */ /* 0x004fe80000000000 */
.L_x_108:
[----:B------:R-:W-:Y:S05]  /*69f0*/  BSYNC.RECONVERGENT B0 ;  /* 0x0000000000007941 */ /* 0x000fea0003800200 */
.L_x_107:
[----:B------:R-:W-:Y:S01]  /*6a00*/  BAR.SYNC.DEFER_BLOCKING 0x1, 0x80 ;  /* 0x0042000000007b1d */ /* 0x000fe20000010000 */
[----:B------:R-:W-:Y:S01]  /*6a10*/  ISETP.NE.AND P1, PT, R107, RZ, PT ;  /* 0x000000ff6b00720c */ /* 0x000fe20003f25270 */
[----:B------:R-:W-:Y:S01]  /*6a20*/  UISETP.NE.AND UP0, UPT, UR49, URZ, UPT ;  /* 0x000000ff3100728c */ /* 0x000fe2000bf05270 */
[----:B------:R-:W-:Y:S11]  /*6a30*/  LEA R2, R65, UR48, 0x3 ;  /* 0x0000003041027c11 */ /* 0x000ff6000f8e18ff */
[----:B------:R-:W-:Y:S01]  /*6a40*/  @P1 SHF.L.U32 R3, R97, 0x1f, RZ ;  /* 0x0000001f61031819 */ /* 0x000fe200000006ff */
[----:B------:R-:W-:Y:S06]  /*6a50*/  BRA.U !UP0, `(.L_x_109) ;  /* 0x0000000108247547 */ /* 0x000fec000b800000 */
[----:B------:R-:W-:Y:S01]  /*6a60*/  IMAD.U32 R4, RZ, RZ, UR51 ;  /* 0x00000033ff047e24 */ /* 0x000fe2000f8e00ff */
[----:B------:R-:W-:Y:S01]  /*6a70*/  MOV R0, UR37 ;  /* 0x0000002500007c02 */ /* 0x000fe20008000f00 */
[----:B------:R-:W-:Y:S03]  /*6a80*/  UIADD3 UR51, UPT, UPT, UR51, 0x1, URZ ;  /* 0x0000000133337890 */ /* 0x000fe6000fffe0ff */
[----:B------:R-:W-:Y:S01]  /*6a90*/  @P1 LEA R4, R4, UR48, 0x3 ;  /* 0x0000003004041c11 */ /* 0x000fe2000f8e18ff */
[----:B------:R-:W-:Y:S04]  /*6aa0*/  UISETP.NE.AND UP0, UPT, UR51, 0x4, UPT ;  /* 0x000000043300788c */ /* 0x000fe8000bf05270 */
[----:B------:R-:W-:Y:S01]  /*6ab0*/  @P1 VIADD R4, R4, 0xe0 ;  /* 0x000000e004041836 */ /* 0x000fe20000000000 */
[----:B------:R-:W-:Y:S04]  /*6ac0*/  USEL UR51, UR51, URZ, UP0 ;  /* 0x000000ff33337287 */ /* 0x000fe80008000000 */
[----:B------:R-:W-:Y:S04]  /*6ad0*/  @P1 PRMT R0, R0, 0x654, R4 ;  /* 0x0000065400001816 */ /* 0x000fe80000000004 */
[----:B------:R2:W-:Y:S04]  /*6ae0*/  @P1 SYNCS.ARRIVE.TRANS64.RED.A1T0 RZ, [R0+URZ], RZ ;  /* 0x000000ff00ff19a7 */ /* 0x0005e800081004ff */
.L_x_109:
[----:B------:R-:W4:Y:S01]  /*6af0*/  @P1 SYNCS.PHASECHK.TRANS64.TRYWAIT P0, [R2+URZ+0xc0], R3 ;  /* 0x0000c003020015a7 */ /* 0x000f2200080011ff */
[----:B------:R-:W-:Y:S01]  /*6b00*/  BSSY B1, `(.L_x_110) ;  /* 0x0000016000017945 */ /* 0x000fe20003800000 */
[----:B----4-:R-:W-:Y:S03]  /*6b10*/  @P1 SEL R66, RZ, 0x1, !P0 ;  /* 0x00000001ff421807 */ /* 0x010fe60004000000 */
[----:B------:R-:W-:Y:S05]  /*6b20*/  @!P1 BRA `(.L_x_111) ;  /* 0x00000000004c9947 */ /* 0x000fea0003800000 */
[----:B------:R-:W-:Y:S01]  /*6b30*/  ISETP.NE.AND P0, PT, R66, RZ, PT ;  /* 0x000000ff4200720c */ /* 0x000fe20003f05270 */
[----:B------:R-:W-:Y:S01]  /*6b40*/  BSSY B0, `(.L_x_112) ;  /* 0x000000b000007945 */ /* 0x000fe20003800000 */
[----:B------:R-:W-:Y:S11]  /*6b50*/  ISETP.NE.AND P1, PT, R67, RZ, PT ;  /* 0x000000ff4300720c */ /* 0x000ff60003f25270 */
[----:B------:R-:W-:Y:S02]  /*6b60*/  @!UPT UIADD3 URZ, UPT, UPT, URZ, URZ, URZ ;  /* 0x000000fffffff290 */ /* 0x000fe4000fffe0ff */
[C---:B------:R-:W-:Y:S01]  /*6b70*/  @P1 IMAD R6, R65.reuse, 0x2000, R100 ;  /* 0x0000200041061824 */ /* 0x040fe200078e0264 */
[C---:B------:R-:W-:Y:S01]  /*6b80*/  @P1 LEA R4, R65.reuse, R98, 0xd ;  /* 0x0000006241041211 */ /* 0x040fe200078e68ff */
[C---:B------:R-:W-:Y:S02]  /*6b90*/  @P1 IMAD R5, R65.reuse, 0x2000, R99 ;  /* 0x0000200041051824 */ /* 0x040fe400078e0263 */
[----:B------:R-:W-:Y:S01]  /*6ba0*/  @P1 IMAD R3, R65, 0x2000, R106 ;  /* 0x0000200041031824 */ /* 0x000fe200078e026a */
[----:B------:R-:W-:Y:S06]  /*6bb0*/  @P0 BRA `(.L_x_113) ;  /* 0x00000000000c0947 */ /* 0x000fec0003800000 */
[----:B--2---:R-:W-:Y:S04]  /*6bc0*/  SHF.L.U32 R0, R97, 0x1f, RZ ;  /* 0x0000001f61007819 */ /* 0x004fe800000006ff */
[----:B------:R-:W2:Y:S02]  /*6bd0*/  SYNCS.PHASECHK.TRANS64.TRYWAIT P0, [R2+URZ+0xc0], R0 ;  /* 0x0000c000020075a7 */ /* 0x000ea400080011ff */
[----:B--2---:R-:W-:Y:S05]  /*6be0*/  @!P0 BRA `(.L_x_114) ;  /* 0x0000003400248947 */ /* 0x004fea0003800000 */
.L_x_113:
[----:B------:R-:W-:Y:S05]  /*6bf0*/  BSYNC B0 ;  /* 0x0000000000007941 */ /* 0x000fea0003800000 */
.L_x_112:
[----:B------:R-:W-:Y:S02]  /*6c00*/  ISETP.NE.AND P0, PT, R67, RZ, PT ;  /* 0x000000ff4300720c */ /* 0x000fe40003f05270 */
[----:B------:R-:W-:Y:S11]  /*6c10*/  IADD3 R65, PT, PT, R65, 0x1, RZ ;  /* 0x0000000141417810 */ /* 0x000ff60007ffe0ff */
[----:B------:R4:W1:Y:S04]  /*6c20*/  @P0 LDS.128 R56, [R6] ;  /* 0x0000000006380984 */ /* 0x0008680000000c00 */
[----:B------:R4:W1:Y:S04]  /*6c30*/  @P0 LDS.128 R60, [R5+0x10] ;  /* 0x00001000053c0984 */ /* 0x0008680000000c00 */
[----:B------:R4:W1:Y:S04]  /*6c40*/  @P0 LDS.128 R68, [R4+0x20] ;  /* 0x0000200004440984 */ /* 0x0008680000000c00 */
[----:B------:R4:W1:Y:S02]  /*6c50*/  @P0 LDS.128 R76, [R3+0x30] ;  /* 0x00003000034c0984 */ /* 0x0008640000000c00 */
.L_x_111:
[----:B------:R-:W-:Y:S05]  /*6c60*/  BSYNC B1 ;  /* 0x0000000000017941 */ /* 0x000fea0003800000 */
.L_x_110:
[----:B--2---:R-:W-:Y:S05]  /*6c70*/  VIADD R0, R48, 0x20 ;  /* 0x0000002030007836 */ /* 0x004fea0000000000 */
[----:B------:R-:W-:Y:S04]  /*6c80*/  SHF.R.U32.HI R0, RZ, 0x15, R0 ;  /* 0x00000015ff007819 */ /* 0x000fe80000011600 */
[----:B------:R-:W-:Y:S11]  /*6c90*/  LOP3.LUT P0, RZ, R0, 0x3, R92, 0x48, !PT ;  /* 0x0000000300ff7812 */ /* 0x000ff6000780485c */
[----:B------:R-:W-:Y:S02]  /*6ca0*/  @!UPT UIADD3 URZ, UPT, UPT, URZ, URZ, URZ ;  /* 0x000000fffffff290 */ /* 0x000fe4000fffe0ff */
[----:B------:R-:W-:Y:S05]  /*6cb0*/  @!P0 BRA `(.L_x_115) ;  /* 0x0000000000408947 */ /* 0x000fea0003800000 */
[----:B------:R-:W2:Y:S01]  /*6cc0*/  LDCU.64 UR8, c[0x4][0x70] ;  /* 0x01000e00ff0877ac */ /* 0x000ea20008000a00 */
[----:B----4-:R-:W-:Y:S01]  /*6cd0*/  MOV R3, 0x0 ;  /* 0x0000000000037802 */ /* 0x010fe20000000f00 */
[----:B------:R-:W-:Y:S02]  /*6ce0*/  HFMA2 R12, -RZ, RZ, 0, 5.9604644775390625e-08 ;  /* 0x00000001ff0c7431 */ /* 0x000fe400000001ff */
[----:B-1----:R-:W-:Y:S02]  /*6cf0*/  IMAD.MOV.U32 R8, RZ, RZ, 0x192 ;  /* 0x00000192ff087424 */ /* 0x002fe400078e00ff */
[----:B------:R-:W-:Y:S01]  /*6d00*/  IMAD.MOV.U32 R13, RZ, RZ, RZ ;  /* 0x000000ffff0d7224 */ /* 0x000fe200078e00ff */
[----:B------:R-:W1:Y:S01]  /*6d10*/  LDCU.64 UR6, c[0x4][0x78] ;  /* 0x01000f00ff0677ac */ /* 0x000e620008000a00 */
[----:B------:R-:W4:Y:S01]  /*6d20*/  LDC.64 R2, c[0x4][R3] ;  /* 0x0100000003027b82 */ /* 0x000f220000000a00 */
[----:B------:R-:W5:Y:S01]  /*6d30*/  LDCU.64 UR4, c[0x4][0x10] ;  /* 0x01000200ff0477ac */ /* 0x000f620008000a00 */
[----:B--2---:R-:W-:Y:S01]  /*6d40*/  MOV R5, UR9 ;  /* 0x0000000900057c02 */ /* 0x004fe20008000f00 */
[----:B------:R-:W-:Y:S01]  /*6d50*/  IMAD.U32 R4, RZ, RZ, UR8 ;  /* 0x00000008ff047e24 */ /* 0x000fe2000f8e00ff */
[----:B-1----:R-:W-:Y:S01]  /*6d60*/  MOV R7, UR7 ;  /* 0x0000000700077c02 */ /* 0x002fe20008000f00 */
[----:B------:R-:W-:Y:S01]  /*6d70*/  IMAD.U32 R6, RZ, RZ, UR6 ;  /* 0x00000006ff067e24 */ /* 0x000fe2000f8e00ff */
[----:B-----5:R-:W-:Y:S01]  /*6d80*/  MOV R11, UR5 ;  /* 0x00000005000b7c02 */ /* 0x020fe20008000f00 */
[----:B------:R-:W-:Y:S02]  /*6d90*/  IMAD.U32 R10, RZ, RZ, UR4 ;  /* 0x00000004ff0a7e24 */ /* 0x000fe4000f8e00ff */
[----:B------:R-:W-:Y:S07]  /*6da0*/  LEPC R20, `(.L_x_115) ;  /* 0x000000001014794e */ /* 0x000fee0000000000 */
[----:B---34-:R-:W-:Y:S05]  /*6db0*/  CALL.ABS.NOINC R2 ;  /* 0x0000000002007343 */ /* 0x018fea0003c00000 */
.L_x_115:
[----:B------:R-:W-:Y:S05]  /*6dc0*/  WARPSYNC.ALL ;  /* 0x0000000000007948 */ /* 0x000fea0003800000 */
[----:B------:R-:W-:Y:S01]  /*6dd0*/  R2UR UR4, R48 ;  /* 0x00000000300472ca */ /* 0x000fe200000e0000 */
[--C-:B-1--4-:R-:W-:Y:S01]  /*6de0*/  HADD2.F32 R3, -RZ, R56.reuse.H0_H0 ;  /* 0x20000038ff037230 */ /* 0x112fe20000004100 */
[----:B------:R-:W-:Y:S01]  /*6df0*/  ISETP.NE.AND P6, PT, R107, RZ, PT ;  /* 0x000000ff6b00720c */ /* 0x000fe20003fc5270 */
[--C-:B------:R-:W-:Y:S01]  /*6e00*/  HADD2.F32 R51, -RZ, R57.reuse.H1_H1 ;  /* 0x30000039ff337230 */ /* 0x100fe20000004100 */
[----:B------:R-:W-:Y:S01]  /*6e10*/  MOV R50, UR51 ;  /* 0x0000003300327c02 */ /* 0x000fe20008000f00 */
[----:B------:R-:W-:Y:S01]  /*6e20*/  BSSY.RECONVERGENT B0, `(.L_x_116) ;  /* 0x000008c000007945 */ /* 0x000fe20003800200 */
[----:B------:R-:W-:Y:S02]  /*6e30*/  MOV R72, UR37 ;  /* 0x0000002500487c02 */ /* 0x000fe40008000f00 */
[----:B------:R-:W-:Y:S05]  /*6e40*/  ISETP.NE.AND P0, PT, R102, RZ, PT ;  /* 0x000000ff6600720c */ /* 0x000fea0003f05270 */
[----:B------:R-:W1:Y:S02]  /*6e50*/  LDTM.x32 R4, tmem[UR4+0x20] ;  /* 0x00002004000479ee */ /* 0x000e6400082c0000 */
[----:B------:R-:W-:Y:S04]  /*6e60*/  @P6 LEA R50, R50, UR48, 0x3 ;  /* 0x0000003032326c11 */ /* 0x000fe8000f8e18ff */
[----:B------:R-:W-:Y:S04]  /*6e70*/  @P6 IADD3 R50, PT, PT, R50, 0xe0, RZ ;  /* 0x000000e032326810 */ /* 0x000fe80007ffe0ff */
[----:B------:R-:W-:Y:S01]  /*6e80*/  @P6 PRMT R72, R72, 0x654, R50 ;  /* 0x0000065448486816 */ /* 0x000fe20000000032 */
[----:B------:R-:W-:Y:S02]  /*6e90*/  HADD2.F32 R50, -RZ, R57.H0_H0 ;  /* 0x20000039ff327230 */ /* 0x000fe40000004100 */
[C---:B-1----:R-:W-:Y:S01]  /*6ea0*/  FMUL R0, R47.reuse, R4 ;  /* 0x000000042f007220 */ /* 0x042fe20000400000 */
[----:B------:R-:W-:Y:S02]  /*6eb0*/  HADD2.F32 R4, -RZ, R56.H1_H1 ;  /* 0x30000038ff047230 */ /* 0x000fe40000004100 */
[C---:B------:R-:W-:Y:S01]  /*6ec0*/  FMUL R2, R47.reuse, R5 ;  /* 0x000000052f027220 */ /* 0x040fe20000400000 */
[----:B------:R-:W-:Y:S01]  /*6ed0*/  FMUL R7, R47, R7 ;  /* 0x000000072f077220 */ /* 0x000fe20000400000 */
[----:B------:R-:W-:Y:S01]  /*6ee0*/  FFMA R0, R49, R3, R0 ;  /* 0x0000000331007223 */ /* 0x000fe20000000000 */
[----:B------:R-:W-:Y:S01]  /*6ef0*/  FMUL R3, R47, R6 ;  /* 0x000000062f037220 */ /* 0x000fe20000400000 */
[----:B------:R-:W-:Y:S01]  /*6f00*/  FFMA R2, R49, R4, R2 ;  /* 0x0000000431027223 */ /* 0x000fe20000000002 */
[C---:B------:R-:W-:Y:S01]  /*6f10*/  FMUL R4, R47.reuse, R8 ;  /* 0x000000082f047220 */ /* 0x040fe20000400000 */
[----:B------:R-:W-:Y:S01]  /*6f20*/  FMUL R8, R47, R12 ;  /* 0x0000000c2f087220 */ /* 0x000fe20000400000 */
[----:B------:R-:W-:Y:S01]  /*6f30*/  FFMA R3, R49, R50, R3 ;  /* 0x0000003231037223 */ /* 0x000fe20000000003 */
[C---:B------:R-:W-:Y:S01]  /*6f40*/  FMUL R12, R47.reuse, R16 ;  /* 0x000000102f0c7220 */ /* 0x040fe20000400000 */
[C---:B------:R-:W-:Y:S01]  /*6f50*/  FMUL R16, R47.reuse, R20 ;  /* 0x000000142f107220 */ /* 0x040fe20000400000 */
[C---:B------:R-:W-:Y:S01]  /*6f60*/  FMUL R20, R47.reuse, R24 ;  /* 0x000000182f147220 */ /* 0x040fe20000400000 */
[C---:B------:R-:W-:Y:S01]  /*6f70*/  FMUL R24, R47.reuse, R28 ;  /* 0x0000001c2f187220 */ /* 0x040fe20000400000 */
[C---:B------:R-:W-:Y:S01]  /*6f80*/  FMUL R28, R47.reuse, R32 ;  /* 0x000000202f1c7220 */ /* 0x040fe20000400000 */
[--C-:B------:R-:W-:Y:S01]  /*6f90*/  HADD2.F32 R32, -RZ, R58.reuse.H0_H0 ;  /* 0x2000003aff207230 */ /* 0x100fe20000004100 */
[----:B------:R-:W-:Y:S01]  /*6fa0*/  F2FP.F16.F32.PACK_AB R52, R2, R0 ;  /* 0x000000000234723e */ /* 0x000fe200000000ff */
[----:B------:R-:W-:Y:S02]  /*6fb0*/  HADD2.F32 R0, -RZ, R58.H1_H1 ;  /* 0x3000003aff007230 */ /* 0x000fe40000004100 */
[----:B------:R-:W-:Y:S01]  /*6fc0*/  FMUL R5, R47, R9 ;  /* 0x000000092f057220 */ /* 0x000fe20000400000 */
[--C-:B------:R-:W-:Y:S02]  /*6fd0*/  HADD2.F32 R2, -RZ, R59.reuse.H0_H0 ;  /* 0x2000003bff027230 */ /* 0x100fe40000004100 */
[C---:B------:R-:W-:Y:S01]  /*6fe0*/  FFMA R7, R49.reuse, R51, R7 ;  /* 0x0000003331077223 */ /* 0x040fe20000000007 */
[C---:B------:R-:W-:Y:S01]  /*6ff0*/  FFMA R4, R49.reuse, R32, R4 ;  /* 0x0000002031047223 */ /* 0x040fe20000000004 */
[----:B------:R-:W-:Y:S02]  /*7000*/  HADD2.F32 R32, -RZ, R59.H1_H1 ;  /* 0x3000003bff207230 */ /* 0x000fe40000004100 */
[----:B------:R-:W-:Y:S01]  /*7010*/  FFMA R5, R49, R0, R5 ;  /* 0x0000000031057223 */ /* 0x000fe20000000005 */
[--C-:B------:R-:W-:Y:S01]  /*7020*/  HADD2.F32 R0, -RZ, R60.reuse.H0_H0 ;  /* 0x2000003cff007230 */ /* 0x100fe20000004100 */
[----:B------:R-:W-:Y:S01]  /*7030*/  F2FP.F16.F32.PACK_AB R53, R7, R3 ;  /* 0x000000030735723e */ /* 0x000fe200000000ff */
[----:B------:R-:W-:Y:S01]  /*7040*/  FMUL R6, R47, R10 ;  /* 0x0000000a2f067220 */ /* 0x000fe20000400000 */
[--C-:B------:R-:W-:Y:S01]  /*7050*/  HADD2.F32 R3, -RZ, R61.reuse.H0_H0 ;  /* 0x2000003dff037230 */ /* 0x100fe20000004100 */
[----:B------:R-:W-:Y:S01]  /*7060*/  F2FP.F16.F32.PACK_AB R54, R5, R4 ;  /* 0x000000040536723e */ /* 0x000fe200000000ff */
[----:B------:R-:W-:Y:S01]  /*7070*/  FMUL R11, R47, R11 ;  /* 0x0000000b2f0b7220 */ /* 0x000fe20000400000 */
[----:B------:R-:W-:Y:S01]  /*7080*/  FFMA R6, R49, R2, R6 ;  /* 0x0000000231067223 */ /* 0x000fe20000000006 */
[----:B------:R-:W-:Y:S02]  /*7090*/  HADD2.F32 R2, -RZ, R60.H1_H1 ;  /* 0x3000003cff027230 */ /* 0x000fe40000004100 */
[----:B------:R-:W-:Y:S01]  /*70a0*/  FMUL R9, R47, R13 ;  /* 0x0000000d2f097220 */ /* 0x000fe20000400000 */
[C---:B------:R-:W-:Y:S01]  /*70b0*/  FFMA R11, R49.reuse, R32, R11 ;  /* 0x00000020310b7223 */ /* 0x040fe2000000000b */
[----:B------:R-:W-:Y:S01]  /*70c0*/  FFMA R8, R49, R0, R8 ;  /* 0x0000000031087223 */ /* 0x000fe20000000008 */
[C---:B------:R-:W-:Y:S01]  /*70d0*/  FMUL R10, R47.reuse, R14 ;  /* 0x0000000e2f0a7220 */ /* 0x040fe20000400000 */
[----:B------:R-:W-:Y:S02]  /*70e0*/  HADD2.F32 R0, -RZ, R61.H1_H1 ;  /* 0x3000003dff007230 */ /* 0x000fe40000004100 */
[----:B------:R-:W-:Y:S01]  /*70f0*/  FMUL R15, R47, R15 ;  /* 0x0000000f2f0f7220 */ /* 0x000fe20000400000 */
[C---:B------:R-:W-:Y:S01]  /*7100*/  FFMA R9, R49.reuse, R2, R9 ;  /* 0x0000000231097223 */ /* 0x040fe20000000009 */
[C---:B------:R-:W-:Y:S01]  /*7110*/  FFMA R10, R49.reuse, R3, R10 ;  /* 0x00000003310a7223 */ /* 0x040fe2000000000a */
[--C-:B------:R-:W-:Y:S02]  /*7120*/  HADD2.F32 R2, -RZ, R62.reuse.H0_H0 ;  /* 0x2000003eff027230 */ /* 0x100fe40000004100 */
[----:B------:R-:W-:Y:S01]  /*7130*/  FFMA R15, R49, R0, R15 ;  /* 0x00000000310f7223 */ /* 0x000fe2000000000f */
[----:B------:R-:W-:Y:S02]  /*7140*/  HADD2.F32 R3, -RZ, R62.H1_H1 ;  /* 0x3000003eff037230 */ /* 0x000fe40000004100 */
[C---:B------:R-:W-:Y:S01]  /*7150*/  FMUL R13, R47.reuse, R17 ;  /* 0x000000112f0d7220 */ /* 0x040fe20000400000 */
[--C-:B------:R-:W-:Y:S02]  /*7160*/  HADD2.F32 R0, -RZ, R63.reuse.H0_H0 ;  /* 0x2000003fff007230 */ /* 0x100fe40000004100 */
[----:B------:R-:W-:Y:S01]  /*7170*/  FMUL R14, R47, R18 ;  /* 0x000000122f0e7220 */ /* 0x000fe20000400000 */
[C---:B------:R-:W-:Y:S01]  /*7180*/  FFMA R12, R49.reuse, R2, R12 ;  /* 0x00000002310c7223 */ /* 0x040fe2000000000c */
[C---:B------:R-:W-:Y:S01]  /*7190*/  FFMA R13, R49.reuse, R3, R13 ;  /* 0x00000003310d7223 */ /* 0x040fe2000000000d */
[----:B------:R-:W-:Y:S02]  /*71a0*/  HADD2.F32 R2, -RZ, R63.H1_H1 ;  /* 0x3000003fff027230 */ /* 0x000fe40000004100 */
[----:B------:R-:W-:Y:S01]  /*71b0*/  FFMA R14, R49, R0, R14 ;  /* 0x00000000310e7223 */ /* 0x000fe2000000000e */
[C---:B------:R-:W-:Y:S01]  /*71c0*/  FMUL R19, R47.reuse, R19 ;  /* 0x000000132f137220 */ /* 0x040fe20000400000 */
[--C-:B------:R-:W-:Y:S02]  /*71d0*/  HADD2.F32 R0, -RZ, R68.reuse.H0_H0 ;  /* 0x20000044ff007230 */ /* 0x100fe40000004100 */
[----:B------:R-:W-:Y:S01]  /*71e0*/  FMUL R17, R47, R21 ;  /* 0x000000152f117220 */ /* 0x000fe20000400000 */
[--C-:B------:R-:W-:Y:S02]  /*71f0*/  HADD2.F32 R3, -RZ, R69.reuse.H0_H0 ;  /* 0x20000045ff037230 */ /* 0x100fe40000004100 */
[C---:B------:R-:W-:Y:S01]  /*7200*/  FFMA R19, R49.reuse, R2, R19 ;  /* 0x0000000231137223 */ /* 0x040fe20000000013 */
[----:B------:R-:W-:Y:S02]  /*7210*/  HADD2.F32 R2, -RZ, R68.H1_H1 ;  /* 0x30000044ff027230 */ /* 0x000fe40000004100 */
        /* <DEDUP_REMOVED lines=9> */
[----:B------:R-:W-:Y:S01]  /*72b0*/  FMUL R21, R47, R25 ;  /* 0x000000192f157220 */ /* 0x000fe20000400000 */
[----:B------:R-:W-:Y:S01]  /*72c0*/  F2FP.F16.F32.PACK_AB R55, R11, R6 ;  /* 0x000000060b37723e */ /* 0x000fe200000000ff */
[--C-:B------:R-:W-:Y:S02]  /*72d0*/  HADD2.F32 R3, -RZ, R71.reuse.H0_H0 ;  /* 0x20000047ff037230 */ /* 0x100fe40000004100 */
[----:B------:R-:W-:Y:S01]  /*72e0*/  FMUL R22, R47, R26 ;  /* 0x0000001a2f167220 */ /* 0x000fe20000400000 */
[C---:B------:R-:W-:Y:S01]  /*72f0*/  FFMA R20, R49.reuse, R2, R20 ;  /* 0x0000000231147223 */ /* 0x040fe20000000014 */
[C---:B------:R-:W-:Y:S01]  /*7300*/  FFMA R21, R49.reuse, R0, R21 ;  /* 0x0000000031157223 */ /* 0x040fe20000000015 */
[----:B------:R1:W-:Y:S01]  /*7310*/  STS.128 [R100+0x2000], R52 ;  /* 0x0020003464007388 */ /* 0x0003e20000000c00 */
[----:B------:R-:W-:Y:S02]  /*7320*/  HADD2.F32 R0, -RZ, R71.H1_H1 ;  /* 0x30000047ff007230 */ /* 0x000fe40000004100 */
[----:B------:R-:W-:Y:S01]  /*7330*/  FFMA R22, R49, R3, R22 ;  /* 0x0000000331167223 */ /* 0x000fe20000000016 */
[----:B------:R-:W-:Y:S01]  /*7340*/  FMUL R27, R47, R27 ;  /* 0x0000001b2f1b7220 */ /* 0x000fe20000400000 */
[--C-:B------:R-:W-:Y:S01]  /*7350*/  HADD2.F32 R2, -RZ, R76.reuse.H0_H0 ;  /* 0x2000004cff027230 */ /* 0x100fe20000004100 */
[----:B------:R-:W-:Y:S01]  /*7360*/  F2FP.F16.F32.PACK_AB R8, R9, R8 ;  /* 0x000000080908723e */ /* 0x000fe200000000ff */
[----:B------:R-:W-:Y:S01]  /*7370*/  HADD2.F32 R3, -RZ, R76.H1_H1 ;  /* 0x3000004cff037230 */ /* 0x000fe20000004100 */
[----:B------:R-:W-:Y:S01]  /*7380*/  F2FP.F16.F32.PACK_AB R9, R15, R10 ;  /* 0x0000000a0f09723e */ /* 0x000fe200000000ff */
[----:B------:R-:W-:Y:S01]  /*7390*/  FMUL R25, R47, R29 ;  /* 0x0000001d2f197220 */ /* 0x000fe20000400000 */
[--C-:B------:R-:W-:Y:S01]  /*73a0*/  HADD2.F32 R4, -RZ, R77.reuse.H0_H0 ;  /* 0x2000004dff047230 */ /* 0x100fe20000004100 */
[----:B------:R-:W-:Y:S01]  /*73b0*/  F2FP.F16.F32.PACK_AB R10, R13, R12 ;  /* 0x0000000c0d0a723e */ /* 0x000fe200000000ff */
[----:B------:R-:W-:Y:S01]  /*73c0*/  FMUL R26, R47, R30 ;  /* 0x0000001e2f1a7220 */ /* 0x000fe20000400000 */
[----:B------:R-:W-:Y:S01]  /*73d0*/  F2FP.F16.F32.PACK_AB R11, R19, R14 ;  /* 0x0000000e130b723e */ /* 0x000fe200000000ff */
[C---:B------:R-:W-:Y:S01]  /*73e0*/  FFMA R27, R49.reuse, R0, R27 ;  /* 0x00000000311b7223 */ /* 0x040fe2000000001b */
[C---:B------:R-:W-:Y:S01]  /*73f0*/  FFMA R24, R49.reuse, R2, R24 ;  /* 0x0000000231187223 */ /* 0x040fe20000000018 */
[----:B------:R-:W-:Y:S02]  /*7400*/  HADD2.F32 R0, -RZ, R77.H1_H1 ;  /* 0x3000004dff007230 */ /* 0x000fe40000004100 */
[----:B------:R-:W-:Y:S01]  /*7410*/  FFMA R25, R49, R3, R25 ;  /* 0x0000000331197223 */ /* 0x000fe20000000019 */
[----:B------:R1:W-:Y:S01]  /*7420*/  STS.128 [R99+0x2010], R8 ;  /* 0x0020100863007388 */ /* 0x0003e20000000c00 */
[----:B------:R-:W-:Y:S01]  /*7430*/  FMUL R31, R47, R31 ;  /* 0x0000001f2f1f7220 */ /* 0x000fe20000400000 */
[--C-:B------:R-:W-:Y:S02]  /*7440*/  HADD2.F32 R2, -RZ, R78.reuse.H0_H0 ;  /* 0x2000004eff027230 */ /* 0x100fe40000004100 */
[----:B------:R-:W-:Y:S01]  /*7450*/  FFMA R26, R49, R4, R26 ;  /* 0x00000004311a7223 */ /* 0x000fe2000000001a */
[----:B------:R-:W-:Y:S02]  /*7460*/  HADD2.F32 R3, -RZ, R78.H1_H1 ;  /* 0x3000004eff037230 */ /* 0x000fe40000004100 */
[----:B------:R-:W-:Y:S01]  /*7470*/  FMUL R29, R47, R33 ;  /* 0x000000212f1d7220 */ /* 0x000fe20000400000 */
[--C-:B------:R-:W-:Y:S01]  /*7480*/  HADD2.F32 R4, -RZ, R79.reuse.H0_H0 ;  /* 0x2000004fff047230 */ /* 0x100fe20000004100 */
[----:B------:R-:W-:Y:S01]  /*7490*/  F2FP.F16.F32.PACK_AB R16, R17, R16 ;  /* 0x000000101110723e */ /* 0x000fe200000000ff */
[----:B------:R-:W-:Y:S01]  /*74a0*/  FMUL R30, R47, R34 ;  /* 0x000000222f1e7220 */ /* 0x000fe20000400000 */
        /* <DEDUP_REMOVED lines=14> */
[----:B------:R-:W-:Y:S02]  /*7590*/  F2FP.F16.F32.PACK_AB R27, R35, R30 ;  /* 0x0000001e231b723e */ /* 0x000fe400000000ff */
[----:B------:R-:W-:Y:S02]  /*75a0*/  LEA R0, R65, UR48, 0x3 ;  /* 0x0000003041007c11 */ /* 0x000fe4000f8e18ff */
[----:B------:R-:W-:Y:S01]  /*75b0*/  @P6 SHF.L.U32 R2, R97, 0x1f, RZ ;  /* 0x0000001f61026819 */ /* 0x000fe200000006ff */
        /* <DEDUP_REMOVED lines=9> */
[----:B------:R-:W-:Y:S02]  /*7650*/  UIADD3 UR8, UP0, UPT, UR52, 0x680, URZ ;  /* 0x0000068034087890 */ /* 0x000fe4000ff1e0ff */
[----:B------:R-:W-:Y:S02]  /*7660*/  UIADD3 UR5, UPT, UPT, UR41, 0x20, URZ ;  /* 0x0000002029057890 */ /* 0x000fe4000fffe0ff */
[----:B------:R-:W-:Y:S02]  /*7670*/  UIADD3 UR4, UPT, UPT, UR48, 0x2200, URZ ;  /* 0x0000220030047890 */ /* 0x000fe4000fffe0ff */
[----:B------:R-:W-:Y:S01]  /*7680*/  UIADD3.X UR9, UPT, UPT, URZ, UR53, URZ, UP0, !UPT ;  /* 0x00000035ff097290 */ /* 0x000fe200087fe4ff */
[----:B------:R-:W-:Y:S01]  /*7690*/  UMOV UR6, UR42 ;  /* 0x0000002a00067c82 */ /* 0x000fe20008000000 */
[----:B------:R-:W-:Y:S07]  /*76a0*/  UMOV UR7, UR36 ;  /* 0x0000002400077c82 */ /* 0x000fee0008000000 */
[----:B------:R2:W-:Y:S01]  /*76b0*/  UTMASTG.3D [UR4], [UR8] ;  /* 0x00000004080073b5 */ /* 0x0005e20008010000 */
[----:B------:R0:W-:Y:S01]  /*76c0*/  UTMACMDFLUSH ;  /* 0x00000000000079b7 */ /* 0x0001e20000000000 */
[----:B--2---:R-:W-:Y:S04]  /*76d0*/  DEPBAR.LE SB0, 0x1 ;  /* 0x000080400000791a */ /* 0x004fe80000000000 */
.L_x_117:
[----:B------:R-:W-:Y:S05]  /*76e0*/  BSYNC.RECONVERGENT B0 ;  /* 0x0000000000007941 */ /* 0x000fea0003800200 */
.L_x_116:
[----:B------:R-:W-:Y:S01]  /*76f0*/  BAR.SYNC.DEFER_BLOCKING 0x1, 0x80 ;  /* 0x0042000000007b1d */ /* 0x000fe20000010000 */
[----:B------:R-:W-:Y:S04]  /*7700*/  UIADD3 UR40, UPT, UPT, UR51, 0x1, URZ ;  /* 0x0000000133287890 */ /* 0x000fe8000fffe0ff */
[----:B------:R-:W-:Y:S04]  /*7710*/  UISETP.NE.AND UP0, UPT, UR40, 0x4, UPT ;  /* 0x000000042800788c */ /* 0x000fe8000bf05270 */
[----:B------:R-:W-:Y:S01]  /*7720*/  USEL UR40, UR40, URZ, UP0 ;  /* 0x000000ff28287287 */ /* 0x000fe20008000000 */
[----:B------:R2:W-:Y:S01]  /*7730*/  @P6 SYNCS.ARRIVE.TRANS64.RED.A1T0 RZ, [R72+URZ], RZ ;  /* 0x000000ff48ff69a7 */ /* 0x0005e200081004ff */
[----:B------:R-:W-:Y:S01]  /*7740*/  BSSY B1, `(.L_x_118) ;  /* 0x0000017000017945 */ /* 0x000fe20003800000 */
[----:B------:R-:W4:Y:S02]  /*7750*/  @P6 SYNCS.PHASECHK.TRANS64.TRYWAIT P0, [R0+URZ+0xc0], R2 ;  /* 0x0000c002000065a7 */ /* 0x000f2400080011ff */
[----:B----4-:R-:W-:Y:S01]  /*7760*/  @P6 SEL R66, RZ, 0x1, !P0 ;  /* 0x00000001ff426807 */ /* 0x010fe20004000000 */
[----:B--2---:R-:W-:Y:S06]  /*7770*/  @!P6 BRA `(.L_x_119) ;  /* 0x00000000004ce947 */ /* 0x004fec0003800000 */
        /* <DEDUP_REMOVED lines=9> */
[----:B------:R-:W-:Y:S04]  /*7810*/  SHF.L.U32 R6, R97, 0x1f, RZ ;  /* 0x0000001f61067819 */ /* 0x000fe800000006ff */
[----:B------:R-:W2:Y:S02]  /*7820*/  SYNCS.PHASECHK.TRANS64.TRYWAIT P0, [R0+URZ+0xc0], R6 ;  /* 0x0000c006000075a7 */ /* 0x000ea400080011ff */
[----:B--2---:R-:W-:Y:S05]  /*7830*/  @!P0 BRA `(.L_x_122) ;  /* 0x0000002800248947 */ /* 0x004fea0003800000 */
.L_x_121:
[----:B------:R-:W-:Y:S05]  /*7840*/  BSYNC B0 ;  /* 0x0000000000007941 */ /* 0x000fea0003800000 */
.L_x_120:
[----:B------:R-:W-:Y:S02]  /*7850*/  ISETP.NE.AND P0, PT, R67, RZ, PT ;  /* 0x000000ff4300720c */ /* 0x000fe40003f05270 */
[----:B------:R-:W-:Y:S11]  /*7860*/  IADD3 R65, PT, PT, R65, 0x1, RZ ;  /* 0x0000000141417810 */ /* 0x000ff60007ffe0ff */
[----:B------:R4:W1:Y:S04]  /*7870*/  @P0 LDS.128 R56, [R5] ;  /* 0x0000000005380984 */ /* 0x0008680000000c00 */
[----:B------:R4:W1:Y:S04]  /*7880*/  @P0 LDS.128 R60, [R4+0x10] ;  /* 0x00001000043c0984 */ /* 0x0008680000000c00 */
[----:B------:R4:W1:Y:S04]  /*7890*/  @P0 LDS.128 R68, [R3+0x20] ;  /* 0x0000200003440984 */ /* 0x0008680000000c00 */
[----:B------:R4:W1:Y:S02]  /*78a0*/  @P0 LDS.128 R76, [R2+0x30] ;  /* 0x00003000024c0984 */ /* 0x0008640000000c00 */
.L_x_119:
[----:B------:R-:W-:Y:S05]  /*78b0*/  BSYNC B1 ;  /* 0x0000000000017941 */ /* 0x000fea0003800000 */
.L_x_118:
        /* <DEDUP_REMOVED lines=21> */
.L_x_123:
        /* <DEDUP_REMOVED lines=146> */
.L_x_125:
[----:B------:R-:W-:Y:S05]  /*8330*/  BSYNC.RECONVERGENT B0 ;  /* 0x0000000000007941 */ /* 0x000fea0003800200 */
.L_x_124:
        /* <DEDUP_REMOVED lines=21> */
.L_x_129:
[----:B------:R-:W-:Y:S05]  /*8490*/  BSYNC B0 ;  /* 0x0000000000007941 */ /* 0x000fea0003800000 */
.L_x_128:
[----:B------:R-:W-:Y:S11]  /*84a0*/  ISETP.NE.AND P0, PT, R67, RZ, PT ;  /* 0x000000ff4300720c */ /* 0x000ff60003f05270 */
[----:B------:R-:W-:Y:S02]  /*84b0*/  @!UPT UIADD3 URZ, UPT, UPT, URZ, URZ, URZ ;  /* 0x000000fffffff290 */ /* 0x000fe4000fffe0ff */
[----:B------:R4:W1:Y:S04]  /*84c0*/  @P0 LDS.128 R56, [R4] ;  /* 0x0000000004380984 */ /* 0x0008680000000c00 */
[----:B------:R4:W1:Y:S04]  /*84d0*/  @P0 LDS.128 R60, [R3+0x10] ;  /* 0x00001000033c0984 */ /* 0x0008680000000c00 */
[----:B------:R4:W1:Y:S04]  /*84e0*/  @P0 LDS.128 R68, [R2+0x20] ;  /* 0x0000200002440984 */ /* 0x0008680000000c00 */
[----:B------:R4:W1:Y:S02]  /*84f0*/  @P0 LDS.128 R76, [R65+0x30] ;  /* 0x00003000414c0984 */ /* 0x0008640000000c00 */
.L_x_127:
[----:B------:R-:W-:Y:S05]  /*8500*/  BSYNC B1 ;  /* 0x0000000000017941 */ /* 0x000fea0003800000 */
.L_x_126:
        /* <DEDUP_REMOVED lines=21> */
.L_x_131:
[----:B------:R-:W-:Y:S01]  /*8660*/  ISETP.NE.AND P0, PT, R102, RZ, PT ;  /* 0x000000ff6600720c */ /* 0x000fe20003f05270 */
[----:B------:R-:W-:Y:S05]  /*8670*/  WARPSYNC.ALL ;  /* 0x0000000000007948 */ /* 0x000fea0003800000 */
[----:B------:R-:W-:Y:S01]  /*8680*/  R2UR UR4, R48 ;  /* 0x00000000300472ca */ /* 0x000fe200000e0000 */
[--C-:B-1----:R-:W-:Y:S01]  /*8690*/  HADD2.F32 R0, -RZ, R56.reuse.H0_H0 ;  /* 0x20000038ff007230 */ /* 0x102fe20000004100 */
[----:B------:R-:W-:Y:S01]  /*86a0*/  R2UR UR5, R64 ;  /* 0x00000000400572ca */ /* 0x000fe200000e0000 */
[----:B----4-:R-:W-:Y:S01]  /*86b0*/  HADD2.F32 R2, -RZ, R56.H1_H1 ;  /* 0x30000038ff027230 */ /* 0x010fe20000004100 */
[----:B------:R-:W-:Y:S01]  /*86c0*/  BSSY.RECONVERGENT B0, `(.L_x_132) ;  /* 0x0000089000007945 */ /* 0x000fe20003800200 */
[--C-:B------:R-:W-:Y:S02]  /*86d0*/  HADD2.F32 R3, -RZ, R57.reuse.H0_H0 ;  /* 0x20000039ff037230 */ /* 0x100fe40000004100 */
[----:B------:R-:W-:Y:S02]  /*86e0*/  HADD2.F32 R48, -RZ, R57.H1_H1 ;  /* 0x30000039ff307230 */ /* 0x000fe40000004100 */
[--C-:B------:R-:W-:Y:S02]  /*86f0*/  HADD2.F32 R50, -RZ, R58.reuse.H0_H0 ;  /* 0x2000003aff327230 */ /* 0x100fe40000004100 */
[----:B------:R-:W-:Y:S02]  /*8700*/  HADD2.F32 R51, -RZ, R58.H1_H1 ;  /* 0x3000003aff337230 */ /* 0x000fe40000004100 */
[----:B------:R-:W1:Y:S01]  /*8710*/  LDTM.x32 R4, tmem[UR4+0x60] ;  /* 0x00006004000479ee */ /* 0x000e6200082c0000 */
[----:B------:R-:W-:Y:S01]  /*8720*/  NOP ;  /* 0x0000000000007918 */ /* 0x000fe20000000000 */
[----:B------:R-:W-:Y:S01]  /*8730*/  UIADD3 UR5, UPT, UPT, UR5, 0x150, URZ ;  /* 0x0000015005057890 */ /* 0x000fe2000fffe0ff */
[--C-:B------:R-:W-:Y:S02]  /*8740*/  HADD2.F32 R52, -RZ, R59.reuse.H0_H0 ;  /* 0x2000003bff347230 */ /* 0x100fe40000004100 */
[----:B------:R-:W-:Y:S01]  /*8750*/  HADD2.F32 R53, -RZ, R59.H1_H1 ;  /* 0x3000003bff357230 */ /* 0x000fe20000004100 */
[----:B------:R-:W-:Y:S01]  /*8760*/  UPRMT UR5, UR37, 0x654, UR5 ;  /* 0x0000065425057896 */ /* 0x000fe20008000005 */
[--C-:B------:R-:W-:Y:S02]  /*8770*/  HADD2.F32 R54, -RZ, R60.reuse.H0_H0 ;  /* 0x2000003cff367230 */ /* 0x100fe40000004100 */
[----:B------:R-:W-:Y:S02]  /*8780*/  HADD2.F32 R55, -RZ, R60.H1_H1 ;  /* 0x3000003cff377230 */ /* 0x000fe40000004100 */
[--C-:B------:R-:W-:Y:S02]  /*8790*/  HADD2.F32 R56, -RZ, R61.reuse.H0_H0 ;  /* 0x2000003dff387230 */ /* 0x100fe40000004100 */
[----:B------:R-:W-:Y:S02]  /*87a0*/  HADD2.F32 R57, -RZ, R61.H1_H1 ;  /* 0x3000003dff397230 */ /* 0x000fe40000004100 */
[----:B-1----:R-:W-:Y:S01]  /*87b0*/  SYNCS.ARRIVE.TRANS64.RED.A1T0 RZ, [UR5], RZ ;  /* 0x000000ffffff79a7 */ /* 0x002fe20008100405 */
[--C-:B------:R-:W-:Y:S02]  /*87c0*/  HADD2.F32 R58, -RZ, R62.reuse.H0_H0 ;  /* 0x2000003eff3a7230 */ /* 0x100fe40000004100 */
[----:B------:R-:W-:Y:S02]  /*87d0*/  HADD2.F32 R59, -RZ, R62.H1_H1 ;  /* 0x3000003eff3b7230 */ /* 0x000fe40000004100 */
[--C-:B------:R-:W-:Y:S02]  /*87e0*/  HADD2.F32 R60, -RZ, R63.reuse.H0_H0 ;  /* 0x2000003fff3c7230 */ /* 0x100fe40000004100 */
[----:B------:R-:W-:Y:S02]  /*87f0*/  HADD2.F32 R61, -RZ, R63.H1_H1 ;  /* 0x3000003fff3d7230 */ /* 0x000fe40000004100 */
[C---:B------:R-:W-:Y:S01]  /*8800*/  FMUL R4, R47.reuse, R4 ;  /* 0x000000042f047220 */ /* 0x040fe20000400000 */
[C---:B------:R-:W-:Y:S01]  /*8810*/  FMUL R5, R47.reuse, R5 ;  /* 0x000000052f057220 */ /* 0x040fe20000400000 */
[C---:B------:R-:W-:Y:S01]  /*8820*/  FMUL R6, R47.reuse, R6 ;  /* 0x000000062f067220 */ /* 0x040fe20000400000 */
[----:B------:R-:W-:Y:S01]  /*8830*/  FMUL R7, R47, R7 ;  /* 0x000000072f077220 */ /* 0x000fe20000400000 */
[C---:B------:R-:W-:Y:S01]  /*8840*/  FFMA R4, R49.reuse, R0, R4 ;  /* 0x0000000031047223 */ /* 0x040fe20000000004 */
[C---:B------:R-:W-:Y:S01]  /*8850*/  FFMA R5, R49.reuse, R2, R5 ;  /* 0x0000000231057223 */ /* 0x040fe20000000005 */
[C---:B------:R-:W-:Y:S01]  /*8860*/  FFMA R6, R49.reuse, R3, R6 ;  /* 0x0000000331067223 */ /* 0x040fe20000000006 */
[----:B------:R-:W-:Y:S01]  /*8870*/  FFMA R7, R49, R48, R7 ;  /* 0x0000003031077223 */ /* 0x000fe20000000007 */
[C---:B------:R-:W-:Y:S01]  /*8880*/  FMUL R8, R47.reuse, R8 ;  /* 0x000000082f087220 */ /* 0x040fe20000400000 */
[----:B------:R-:W-:Y:S01]  /*8890*/  FMUL R9, R47, R9 ;  /* 0x000000092f097220 */ /* 0x000fe20000400000 */
[----:B------:R-:W-:Y:S01]  /*88a0*/  F2FP.F16.F32.PACK_AB R4, R5, R4 ;  /* 0x000000040504723e */ /* 0x000fe200000000ff */
[----:B------:R-:W-:Y:S01]  /*88b0*/  FMUL R0, R47, R10 ;  /* 0x0000000a2f007220 */ /* 0x000fe20000400000 */
[----:B------:R-:W-:Y:S01]  /*88c0*/  F2FP.F16.F32.PACK_AB R5, R7, R6 ;  /* 0x000000060705723e */ /* 0x000fe200000000ff */
[C---:B------:R-:W-:Y:S01]  /*88d0*/  FFMA R8, R49.reuse, R50, R8 ;  /* 0x0000003231087223 */ /* 0x040fe20000000008 */
[C---:B------:R-:W-:Y:S01]  /*88e0*/  FFMA R9, R49.reuse, R51, R9 ;  /* 0x0000003331097223 */ /* 0x040fe20000000009 */
[----:B------:R-:W-:Y:S01]  /*88f0*/  FFMA R0, R49, R52, R0 ;  /* 0x0000003431007223 */ /* 0x000fe20000000000 */
[C---:B------:R-:W-:Y:S01]  /*8900*/  FMUL R2, R47.reuse, R11 ;  /* 0x0000000b2f027220 */ /* 0x040fe20000400000 */
[C---:B------:R-:W-:Y:S01]  /*8910*/  FMUL R3, R47.reuse, R12 ;  /* 0x0000000c2f037220 */ /* 0x040fe20000400000 */
[----:B------:R-:W-:Y:S01]  /*8920*/  FMUL R10, R47, R13 ;  /* 0x0000000d2f0a7220 */ /* 0x000fe20000400000 */
[----:B------:R-:W-:Y:S01]  /*8930*/  F2FP.F16.F32.PACK_AB R6, R9, R8 ;  /* 0x000000080906723e */ /* 0x000fe200000000ff */
[C---:B------:R-:W-:Y:S01]  /*8940*/  FFMA R2, R49.reuse, R53, R2 ;  /* 0x0000003531027223 */ /* 0x040fe20000000002 */
[C---:B------:R-:W-:Y:S01]  /*8950*/  FFMA R3, R49.reuse, R54, R3 ;  /* 0x0000003631037223 */ /* 0x040fe20000000003 */
[----:B------:R-:W-:Y:S01]  /*8960*/  FFMA R10, R49, R55, R10 ;  /* 0x00000037310a7223 */ /* 0x000fe2000000000a */
[C---:B------:R-:W-:Y:S01]  /*8970*/  FMUL R11, R47.reuse, R14 ;  /* 0x0000000e2f0b7220 */ /* 0x040fe20000400000 */
[C---:B------:R-:W-:Y:S01]  /*8980*/  FMUL R15, R47.reuse, R15 ;  /* 0x0000000f2f0f7220 */ /* 0x040fe20000400000 */
[C---:B------:R-:W-:Y:S01]  /*8990*/  FMUL R12, R47.reuse, R16 ;  /* 0x000000102f0c7220 */ /* 0x040fe20000400000 */
[----:B------:R-:W-:Y:S01]  /*89a0*/  FMUL R13, R47, R17 ;  /* 0x000000112f0d7220 */ /* 0x000fe20000400000 */
[----:B------:R-:W-:Y:S01]  /*89b0*/  FFMA R11, R49, R56, R11 ;  /* 0x00000038310b7223 */ /* 0x000fe2000000000b */
[----:B------:R-:W-:Y:S01]  /*89c0*/  FMUL R14, R47, R18 ;  /* 0x000000122f0e7220 */ /* 0x000fe20000400000 */
[----:B------:R-:W-:Y:S01]  /*89d0*/  FFMA R15, R49, R57, R15 ;  /* 0x00000039310f7223 */ /* 0x000fe2000000000f */
[--C-:B------:R-:W-:Y:S02]  /*89e0*/  HADD2.F32 R62, -RZ, R68.reuse.H0_H0 ;  /* 0x20000044ff3e7230 */ /* 0x100fe40000004100 */
[----:B------:R-:W-:Y:S01]  /*89f0*/  FMUL R19, R47, R19 ;  /* 0x000000132f137220 */ /* 0x000fe20000400000 */
[----:B------:R-:W-:Y:S01]  /*8a00*/  F2FP.F16.F32.PACK_AB R7, R2, R0 ;  /* 0x000000000207723e */ /* 0x000fe200000000ff */
[----:B------:R-:W-:Y:S01]  /*8a10*/  FFMA R12, R49, R58, R12 ;  /* 0x0000003a310c7223 */ /* 0x000fe2000000000c */
[----:B------:R-:W-:Y:S02]  /*8a20*/  HADD2.F32 R63, -RZ, R68.H1_H1 ;  /* 0x30000044ff3f7230 */ /* 0x000fe40000004100 */
[----:B------:R-:W-:Y:S01]  /*8a30*/  FMUL R16, R47, R20 ;  /* 0x000000142f107220 */ /* 0x000fe20000400000 */
[----:B------:R-:W-:Y:S01]  /*8a40*/  FFMA R13, R49, R59, R13 ;  /* 0x0000003b310d7223 */ /* 0x000fe2000000000d */
[----:B------:R1:W-:Y:S01]  /*8a50*/  STS.128 [R100+0x6000], R4 ;  /* 0x0060000464007388 */ /* 0x0003e20000000c00 */
[--C-:B------:R-:W-:Y:S02]  /*8a60*/  HADD2.F32 R64, -RZ, R69.reuse.H0_H0 ;  /* 0x20000045ff407230 */ /* 0x100fe40000004100 */
[----:B------:R-:W-:Y:S01]  /*8a70*/  FMUL R17, R47, R21 ;  /* 0x000000152f117220 */ /* 0x000fe20000400000 */
[----:B------:R-:W-:Y:S01]  /*8a80*/  FFMA R14, R49, R60, R14 ;  /* 0x0000003c310e7223 */ /* 0x000fe2000000000e */
[----:B------:R-:W-:Y:S02]  /*8a90*/  HADD2.F32 R65, -RZ, R69.H1_H1 ;  /* 0x30000045ff417230 */ /* 0x000fe40000004100 */
[----:B------:R-:W-:Y:S01]  /*8aa0*/  FMUL R18, R47, R22 ;  /* 0x000000162f127220 */ /* 0x000fe20000400000 */
[----:B------:R-:W-:Y:S01]  /*8ab0*/  FFMA R19, R49, R61, R19 ;  /* 0x0000003d31137223 */ /* 0x000fe20000000013 */
        /* <DEDUP_REMOVED lines=11> */
[----:B------:R-:W-:Y:S01]  /*8b70*/  F2FP.F16.F32.PACK_AB R8, R10, R3 ;  /* 0x000000030a08723e */ /* 0x000fe200000000ff */
[----:B------:R-:W-:Y:S01]  /*8b80*/  FFMA R23, R49, R65, R23 ;  /* 0x0000004131177223 */ /* 0x000fe20000000017 */
[----:B------:R-:W-:Y:S01]  /*8b90*/  F2FP.F16.F32.PACK_AB R9, R15, R11 ;  /* 0x0000000b0f09723e */ /* 0x000fe200000000ff */
[--C-:B------:R-:W-:Y:S02]  /*8ba0*/  HADD2.F32 R70, -RZ, R76.reuse.H0_H0 ;  /* 0x2000004cff467230 */ /* 0x100fe40000004100 */
[----:B------:R-:W-:Y:S01]  /*8bb0*/  FMUL R27, R47, R27 ;  /* 0x0000001b2f1b7220 */ /* 0x000fe20000400000 */
[----:B------:R-:W-:Y:S01]  /*8bc0*/  F2FP.F16.F32.PACK_AB R10, R13, R12 ;  /* 0x0000000c0d0a723e */ /* 0x000fe200000000ff */
[----:B------:R-:W-:Y:S01]  /*8bd0*/  FFMA R20, R49, R66, R20 ;  /* 0x0000004231147223 */ /* 0x000fe20000000014 */
[----:B------:R-:W-:Y:S01]  /*8be0*/  F2FP.F16.F32.PACK_AB R11, R19, R14 ;  /* 0x0000000e130b723e */ /* 0x000fe200000000ff */
[----:B------:R-:W-:Y:S02]  /*8bf0*/  HADD2.F32 R71, -RZ, R76.H1_H1 ;  /* 0x3000004cff477230 */ /* 0x000fe40000004100 */
[----:B------:R-:W-:Y:S01]  /*8c00*/  FMUL R24, R47, R28 ;  /* 0x0000001c2f187220 */ /* 0x000fe20000400000 */
[----:B------:R-:W-:Y:S01]  /*8c10*/  FFMA R21, R49, R67, R21 ;  /* 0x0000004331157223 */ /* 0x000fe20000000015 */
[--C-:B------:R-:W-:Y:S01]  /*8c20*/  HADD2.F32 R72, -RZ, R77.reuse.H0_H0 ;  /* 0x2000004dff487230 */ /* 0x100fe20000004100 */
[----:B------:R1:W-:Y:S01]  /*8c30*/  STS.128 [R99+0x6010], R8 ;  /* 0x0060100863007388 */ /* 0x0003e20000000c00 */
        /* <DEDUP_REMOVED lines=49> */
.L_x_133:
[----:B------:R-:W-:Y:S05]  /*8f50*/  BSYNC.RECONVERGENT B0 ;  /* 0x0000000000007941 */ /* 0x000fea0003800200 */
.L_x_132:
[----:B------:R-:W-:Y:S01]  /*8f60*/  BAR.SYNC.DEFER_BLOCKING 0x1, 0x80 ;  /* 0x0042000000007b1d */ /* 0x000fe20000010000 */
[----:B------:R-:W-:Y:S01]  /*8f70*/  UISETP.NE.AND UP0, UPT, UR49, -0x4, UPT ;  /* 0xfffffffc3100788c */ /* 0x000fe2000bf05270 */
[----:B------:R-:W-:Y:S08]  /*8f80*/  IADD3 R45, PT, PT, R45, 0x1, RZ ;  /* 0x000000012d2d7810 */ /* 0x000ff00007ffe0ff */
[----:B------:R-:W-:Y:S05]  /*8f90*/  BRA.U !UP0, `(.L_x_134) ;  /* 0x0000000108287547 */ /* 0x000fea000b800000 */
[----:B------:R-:W-:Y:S01]  /*8fa0*/  ISETP.NE.AND P0, PT, R107, RZ, PT ;  /* 0x000000ff6b00720c */ /* 0x000fe20003f05270 */
[----:B------:R-:W-:Y:S01]  /*8fb0*/  IMAD.U32 R2, RZ, RZ, UR51 ;  /* 0x00000033ff027e24 */ /* 0x000fe2000f8e00ff */
[----:B------:R-:W-:Y:S01]  /*8fc0*/  UIADD3 UR51, UPT, UPT, UR51, 0x1, URZ ;  /* 0x0000000133337890 */ /* 0x000fe2000fffe0ff */
[----:B------:R-:W-:Y:S03]  /*8fd0*/  IMAD.U32 R0, RZ, RZ, UR37 ;  /* 0x00000025ff007e24 */ /* 0x000fe6000f8e00ff */
[----:B------:R-:W-:Y:S04]  /*8fe0*/  UISETP.NE.AND UP0, UPT, UR51, 0x4, UPT ;  /* 0x000000043300788c */ /* 0x000fe8000bf05270 */
[----:B------:R-:W-:Y:S03]  /*8ff0*/  USEL UR51, UR51, URZ, UP0 ;  /* 0x000000ff33337287 */ /* 0x000fe60008000000 */
[----:B------:R-:W-:Y:S05]  /*9000*/  @P0 LEA R2, R2, UR48, 0x3 ;  /* 0x0000003002020c11 */ /* 0x000fea000f8e18ff */
[----:B------:R-:W-:Y:S05]  /*9010*/  @P0 VIADD R2, R2, 0xe0 ;  /* 0x000000e002020836 */ /* 0x000fea0000000000 */
[----:B------:R-:W-:Y:S04]  /*9020*/  @P0 PRMT R0, R0, 0x654, R2 ;  /* 0x0000065400000816 */ /* 0x000fe80000000002 */
[----:B------:R2:W-:Y:S03]  /*9030*/  @P0 SYNCS.ARRIVE.TRANS64.RED.A1T0 RZ, [R0+URZ], RZ ;  /* 0x000000ff00ff09a7 */ /* 0x0005e600081004ff */
.L_x_134:
[----:B------:R-:W-:Y:S01]  /*9040*/  ISETP.NE.AND P2, PT, R103, RZ, PT ;  /* 0x000000ff6700720c */ /* 0x000fe20003f45270 */
[----:B------:R-:W-:Y:S01]  /*9050*/  UIADD3 UR49, UPT, UPT, UR49, 0x4, URZ ;  /* 0x0000000431317890 */ /* 0x000fe2000fffe0ff */
[----:B------:R-:W-:Y:S01]  /*9060*/  ISETP.NE.AND P0, PT, R105, 0x2, PT ;  /* 0x000000026900780c */ /* 0x000fe20003f05270 */
[----:B------:R-:W-:Y:S01]  /*9070*/  IMAD.IADD R14, R43, 0x1, R86 ;  /* 0x000000012b0e7824 */ /* 0x000fe200078e0256 */
[----:B------:R-:W-:Y:S01]  /*9080*/  ISETP.NE.AND P1, PT, R45, 0x4, PT ;  /* 0x000000042d00780c */ /* 0x000fe20003f25270 */
[----:B------:R-:W-:Y:S01]  /*9090*/  IMAD.IADD R15, R44, 0x1, R87 ;  /* 0x000000012c0f7824 */ /* 0x000fe200078e0257 */
[----:B------:R-:W-:Y:S02]  /*90a0*/  SEL R2, RZ, 0x1, P0 ;  /* 0x00000001ff027807 */ /* 0x000fe40000000000 */
[----:B--2---:R-:W-:Y:S02]  /*90b0*/  SEL R0, RZ, 0x1, P1 ;  /* 0x00000001ff007807 */ /* 0x004fe40000800000 */
[----:B------:R-:W-:Y:S02]  /*90c0*/  LOP3.LUT R95, R95, R2, RZ, 0x3c, !PT ;  /* 0x000000025f5f7212 */ /* 0x000fe400078e3cff */
[----:B------:R-:W-:Y:S02]  /*90d0*/  LOP3.LUT R96, R96, R0, RZ, 0x3c, !PT ;  /* 0x0000000060607212 */ /* 0x000fe400078e3cff */
[----:B------:R-:W-:Y:S02]  /*90e0*/  @P2 R2UR UR36, R94 ;  /* 0x000000005e2422ca */ /* 0x000fe400000e0000 */
[----:B------:R-:W-:Y:S02]  /*90f0*/  SEL R105, R105, RZ, P0 ;  /* 0x000000ff69697207 */ /* 0x000fe40000000000 */
[----:B------:R-:W-:Y:S01]  /*9100*/  SEL R45, R45, RZ, P1 ;  /* 0x000000ff2d2d7207 */ /* 0x000fe20000800000 */
[----:B------:R-:W-:Y:S10]  /*9110*/  @P2 BRA `(.L_x_135) ;  /* 0xffffffc000502947 */ /* 0x000ff4000383ffff */
[----:B------:R-:W-:-:S09]  /*9120*/  UISETP.NE.AND UP0, UPT, UR50, URZ, UPT ;  /* 0x000000ff3200728c */ /* 0x000fd2000bf05270 */
[----:B------:R-:W-:Y:S05]  /*9130*/  BRA.U !UP0, `(.L_x_136) ;  /* 0x0000000108487547 */ /* 0x000fea000b800000 */
[----:B------:R-:W2:Y:S02]  /*9140*/  LDCU.64 UR4, c[0x0][0x890] ;  /* 0x00011200ff0477ac */ /* 0x000ea40008000a00 */
[----:B--2---:R-:W-:-:S04]  /*9150*/  UISETP.NE.U32.AND UP0, UPT, UR4, URZ, UPT ;  /* 0x000000ff0400728c */ /* 0x004fc8000bf05070 */
[----:B------:R-:W-:-:S09]  /*9160*/  UISETP.NE.AND.EX UP0, UPT, UR5, URZ, UPT, UP0 ;  /* 0x000000ff0500728c */ /* 0x000fd2000bf05300 */
[----:B------:R-:W-:Y:S05]  /*9170*/  BRA.U UP0, `(.L_x_137) ;  /* 0x00000001000c7547 */ /* 0x000fea000b800000 */
[----:B------:R-:W-:-:S13]  /*9180*/  FSETP.NEU.AND P0, PT, R49, RZ, PT ;  /* 0x000000ff3100720b */ /* 0x000fda0003f0d000 */
[----:B------:R-:W-:Y:S05]  /*9190*/  @!P0 EXIT ;  /* 0x000000000000894d */ /* 0x000fea0003800000 */
[----:B------:R-:W-:Y:S05]  /*91a0*/  BRA `(.L_x_136) ;  /* 0x00000000002c7947 */ /* 0x000fea0003800000 */
.L_x_137:
[----:B------:R-:W-:Y:S01]  /*91b0*/  ISETP.NE.AND P0, PT, R104, RZ, PT ;  /* 0x000000ff6800720c */ /* 0x000fe20003f05270 */
[----:B------:R-:W-:-:S12]  /*91c0*/  BSSY.RECONVERGENT B0, `(.L_x_136) ;  /* 0x0000009000007945 */ /* 0x000fd80003800200 */
[----:B------:R-:W-:Y:S05]  /*91d0*/  @P0 BRA `(.L_x_138) ;  /* 0x0000000000140947 */ /* 0x000fea0003800000 */
[----:B------:R-:W2:Y:S02]  /*91e0*/  LDCU.64 UR4, c[0x0][0x888] ;  /* 0x00011100ff0477ac */ /* 0x000ea40008000a00 */
[----:B--2---:R-:W-:-:S04]  /*91f0*/  ISETP.NE.U32.AND P0, PT, RZ, UR4, PT ;  /* 0x00000004ff007c0c */ /* 0x004fc8000bf05070 */
[----:B------:R-:W-:-:S13]  /*9200*/  ISETP.NE.AND.EX P0, PT, RZ, UR5, PT, P0 ;  /* 0x00000005ff007c0c */ /* 0x000fda000bf05300 */
[----:B------:R-:W-:Y:S05]  /*9210*/  @!P0 EXIT ;  /* 0x000000000000894d */ /* 0x000fea0003800000 */
[----:B------:R-:W-:Y:S05]  /*9220*/  BRA `(.L_x_139) ;  /* 0x0000000000087947 */ /* 0x000fea0003800000 */
.L_x_138:
[----:B------:R-:W-:-:S13]  /*9230*/  FSETP.NEU.AND P0, PT, R49, RZ, PT ;  /* 0x000000ff3100720b */ /* 0x000fda0003f0d000 */
[----:B------:R-:W-:Y:S05]  /*9240*/  @!P0 EXIT ;  /* 0x000000000000894d */ /* 0x000fea0003800000 */
.L_x_139:
[----:B------:R-:W-:Y:S05]  /*9250*/  BSYNC.RECONVERGENT B0 ;  /* 0x0000000000007941 */ /* 0x000fea0003800200 */
.L_x_136:
[----:B------:R-:W-:Y:S01]  /*9260*/  ULEA UR4, UR51, UR48, 0x3 ;  /* 0x0000003033047291 */ /* 0x000fe2000f8e18ff */
[----:B------:R-:W-:-:S04]  /*9270*/  DEPBAR.LE SB0, 0x0 ;  /* 0x000080000000791a */ /* 0x000fc80000000000 */
[----:B------:R-:W-:-:S04]  /*9280*/  UIADD3 UR4, UPT, UPT, UR4, 0xe0, URZ ;  /* 0x000000e004047890 */ /* 0x000fc8000fffe0ff */
[----:B------:R-:W-:-:S09]  /*9290*/  UPRMT UR4, UR37, 0x654, UR4 ;  /* 0x0000065425047896 */ /* 0x000fd20008000004 */
[----:B------:R-:W-:Y:S01]  /*92a0*/  SYNCS.ARRIVE.TRANS64.RED.A1T0 RZ, [UR4], RZ ;  /* 0x000000ffffff79a7 */ /* 0x000fe20008100404 */
[----:B------:R-:W-:Y:S05]  /*92b0*/  EXIT ;  /* 0x000000000000794d */ /* 0x000fea0003800000 */
.L_x_20:
[----:B--2---:R2:W1:Y:S02]  /*92c0*/  SYNCS.PHASECHK.TRANS64.TRYWAIT P0, [R2+URZ+0x180], R3 ;  /* 0x00018003020075a7 */ /* 0x00446400080011ff */
[----:B-1----:R-:W-:Y:S05]  /*92d0*/  @!P0 NANOSLEEP.SYNCS 0x989680 ;  /* 0x009896800000895d */ /* 0x002fea0003900000 */
[----:B------:R-:W1:Y:S02]  /*92e0*/  @!P0 SYNCS.PHASECHK.TRANS64 P0, [R2+URZ+0x180], R3 ;  /* 0x00018003020085a7 */ /* 0x000e6400080010ff */
[----:B-1----:R-:W-:Y:S05]  /*92f0*/  @!P0 BRA `(.L_x_20) ;  /* 0xfffffffc00f08947 */ /* 0x002fea000383ffff */
[----:B------:R-:W-:Y:S05]  /*9300*/  BRA `(.L_x_140) ;  /* 0xffffff8400007947 */ /* 0x000fea000383ffff */
.L_x_23:
[----:B-1----:R-:W-:-:S07]  /*9310*/  MOV R2, UR33 ;  /* 0x0000002100027c02 */ /* 0x002fce0008000f00 */
.L_x_141:
[----:B-1----:R1:W2:Y:S02]  /*9320*/  SYNCS.PHASECHK.TRANS64.TRYWAIT P0, [R2+URZ+0x60], R4 ;  /* 0x00006004020075a7 */ /* 0x0022a400080011ff */
[----:B--2---:R-:W-:Y:S05]  /*9330*/  @!P0 NANOSLEEP.SYNCS 0x989680 ;  /* 0x009896800000895d */ /* 0x004fea0003900000 */
[----:B------:R-:W2:Y:S02]  /*9340*/  @!P0 SYNCS.PHASECHK.TRANS64 P0, [R2+URZ+0x60], R4 ;  /* 0x00006004020085a7 */ /* 0x000ea400080010ff */
[----:B--2---:R-:W-:Y:S05]  /*9350*/  @!P0 BRA `(.L_x_141) ;  /* 0xfffffffc00f08947 */ /* 0x004fea000383ffff */
[----:B------:R-:W-:Y:S05]  /*9360*/  BRA `(.L_x_22) ;  /* 0xffffff8400587947 */ /* 0x000fea000383ffff */
.L_x_29:
[----:B-1----:R-:W-:-:S07]  /*9370*/  MOV R2, UR33 ;  /* 0x0000002100027c02 */ /* 0x002fce0008000f00 */
.L_x_142:
[----:B-1----:R1:W2:Y:S02]  /*9380*/  SYNCS.PHASECHK.TRANS64.TRYWAIT P0, [R2+URZ+0x60], R4 ;  /* 0x00006004020075a7 */ /* 0x0022a400080011ff */
[----:B--2---:R-:W-:Y:S05]  /*9390*/  @!P0 NANOSLEEP.SYNCS 0x989680 ;  /* 0x009896800000895d */ /* 0x004fea0003900000 */
[----:B------:R-:W2:Y:S02]  /*93a0*/  @!P0 SYNCS.PHASECHK.TRANS64 P0, [R2+URZ+0x60], R4 ;  /* 0x00006004020085a7 */ /* 0x000ea400080010ff */
[----:B--2---:R-:W-:Y:S05]  /*93b0*/  @!P0 BRA `(.L_x_142) ;  /* 0xfffffffc00f08947 */ /* 0x004fea000383ffff */
[----:B------:R-:W-:Y:S05]  /*93c0*/  BRA `(.L_x_28) ;  /* 0xffffff88002c7947 */ /* 0x000fea000383ffff */
.L_x_33:
[----:B-1----:R1:W2:Y:S02]  /*93d0*/  SYNCS.PHASECHK.TRANS64.TRYWAIT P0, [R2+URZ+0x110], R3 ;  /* 0x00011003020075a7 */ /* 0x0022a400080011ff */
[----:B--2---:R-:W-:Y:S05]  /*93e0*/  @!P0 NANOSLEEP.SYNCS 0x989680 ;  /* 0x009896800000895d */ /* 0x004fea0003900000 */
[----:B------:R-:W2:Y:S02]  /*93f0*/  @!P0 SYNCS.PHASECHK.TRANS64 P0, [R2+URZ+0x110], R3 ;  /* 0x00011003020085a7 */ /* 0x000ea400080010ff */
[----:B--2---:R-:W-:Y:S05]  /*9400*/  @!P0 BRA `(.L_x_33) ;  /* 0xfffffffc00f08947 */ /* 0x004fea000383ffff */
[----:B------:R-:W-:Y:S05]  /*9410*/  BRA `(.L_x_143) ;  /* 0xffffff8800d87947 */ /* 0x000fea000383ffff */
.L_x_37:
[----:B----4-:R-:W-:-:S07]  /*9420*/  MOV R0, UR5 ;  /* 0x0000000500007c02 */ /* 0x010fce0008000f00 */
.L_x_144:
[----:B-1----:R1:W2:Y:S02]  /*9430*/  SYNCS.PHASECHK.TRANS64.TRYWAIT P0, [R0+URZ], R2 ;  /* 0x00000002000075a7 */ /* 0x0022a400080011ff */
[----:B--2---:R-:W-:Y:S05]  /*9440*/  @!P0 NANOSLEEP.SYNCS 0x989680 ;  /* 0x009896800000895d */ /* 0x004fea0003900000 */
[----:B------:R-:W2:Y:S02]  /*9450*/  @!P0 SYNCS.PHASECHK.TRANS64 P0, [R0+URZ], R2 ;  /* 0x00000002000085a7 */ /* 0x000ea400080010ff */
[----:B--2---:R-:W-:Y:S05]  /*9460*/  @!P0 BRA `(.L_x_144) ;  /* 0xfffffffc00f08947 */ /* 0x004fea000383ffff */
[----:B------:R-:W-:Y:S05]  /*9470*/  BRA `(.L_x_145) ;  /* 0xffffff9000487947 */ /* 0x000fea000383ffff */
.L_x_38:
[----:B----4-:R-:W-:-:S07]  /*9480*/  MOV R0, UR5 ;  /* 0x0000000500007c02 */ /* 0x010fce0008000f00 */
.L_x_146:
[----:B-1----:R1:W2:Y:S02]  /*9490*/  SYNCS.PHASECHK.TRANS64.TRYWAIT P0, [R0+URZ], R3 ;  /* 0x00000003000075a7 */ /* 0x0022a400080011ff */
[----:B--2---:R-:W-:Y:S05]  /*94a0*/  @!P0 NANOSLEEP.SYNCS 0x989680 ;  /* 0x009896800000895d */ /* 0x004fea0003900000 */
[----:B------:R-:W2:Y:S02]  /*94b0*/  @!P0 SYNCS.PHASECHK.TRANS64 P0, [R0+URZ], R3 ;  /* 0x00000003000085a7 */ /* 0x000ea400080010ff */
[----:B--2---:R-:W-:Y:S05]  /*94c0*/  @!P0 BRA `(.L_x_146) ;  /* 0xfffffffc00f08947 */ /* 0x004fea000383ffff */
[----:B------:R-:W-:Y:S05]  /*94d0*/  BRA `(.L_x_147) ;  /* 0xffffff9000547947 */ /* 0x000fea000383ffff */
.L_x_39:
[----:B----4-:R-:W-:-:S07]  /*94e0*/  MOV R0, UR5 ;  /* 0x0000000500007c02 */ /* 0x010fce0008000f00 */
.L_x_148:
[----:B-1----:R1:W2:Y:S02]  /*94f0*/  SYNCS.PHASECHK.TRANS64.TRYWAIT P0, [R0+URZ], R3 ;  /* 0x00000003000075a7 */ /* 0x0022a400080011ff */
[----:B--2---:R-:W-:Y:S05]  /*9500*/  @!P0 NANOSLEEP.SYNCS 0x989680 ;  /* 0x009896800000895d */ /* 0x004fea0003900000 */
[----:B------:R-:W2:Y:S02]  /*9510*/  @!P0 SYNCS.PHASECHK.TRANS64 P0, [R0+URZ], R3 ;  /* 0x00000003000085a7 */ /* 0x000ea400080010ff */
[----:B--2---:R-:W-:Y:S05]  /*9520*/  @!P0 BRA `(.L_x_148) ;  /* 0xfffffffc00f08947 */ /* 0x004fea000383ffff */
[----:B------:R-:W-:Y:S05]  /*9530*/  BRA `(.L_x_149) ;  /* 0xffffff9000607947 */ /* 0x000fea000383ffff */
.L_x_40:
[----:B----4-:R-:W-:-:S07]  /*9540*/  MOV R0, UR5 ;  /* 0x0000000500007c02 */ /* 0x010fce0008000f00 */
.L_x_150:
[----:B-1----:R1:W2:Y:S02]  /*9550*/  SYNCS.PHASECHK.TRANS64.TRYWAIT P0, [R0+URZ], R3 ;  /* 0x00000003000075a7 */ /* 0x0022a400080011ff */
[----:B--2---:R-:W-:Y:S05]  /*9560*/  @!P0 NANOSLEEP.SYNCS 0x989680 ;  /* 0x009896800000895d */ /* 0x004fea0003900000 */
[----:B------:R-:W2:Y:S02]  /*9570*/  @!P0 SYNCS.PHASECHK.TRANS64 P0, [R0+URZ], R3 ;  /* 0x00000003000085a7 */ /* 0x000ea400080010ff */
[----:B--2---:R-:W-:Y:S05]  /*9580*/  @!P0 BRA `(.L_x_150) ;  /* 0xfffffffc00f08947 */ /* 0x004fea000383ffff */
[----:B------:R-:W-:Y:S05]  /*9590*/  BRA `(.L_x_151) ;  /* 0xffffff90006c7947 */ /* 0x000fea000383ffff */
.L_x_41:
[----:B----4-:R-:W-:-:S07]  /*95a0*/  MOV R0, UR5 ;  /* 0x0000000500007c02 */ /* 0x010fce0008000f00 */
.L_x_152:
[----:B-1----:R1:W2:Y:S02]  /*95b0*/  SYNCS.PHASECHK.TRANS64.TRYWAIT P0, [R0+URZ], R3 ;  /* 0x00000003000075a7 */ /* 0x0022a400080011ff */
[----:B--2---:R-:W-:Y:S05]  /*95c0*/  @!P0 NANOSLEEP.SYNCS 0x989680 ;  /* 0x009896800000895d */ /* 0x004fea0003900000 */
[----:B------:R-:W2:Y:S02]  /*95d0*/  @!P0 SYNCS.PHASECHK.TRANS64 P0, [R0+URZ], R3 ;  /* 0x00000003000085a7 */ /* 0x000ea400080010ff */
[----:B--2---:R-:W-:Y:S05]  /*95e0*/  @!P0 BRA `(.L_x_152) ;  /* 0xfffffffc00f08947 */ /* 0x004fea000383ffff */
[----:B------:R-:W-:Y:S05]  /*95f0*/  BRA `(.L_x_153) ;  /* 0xffffff9000787947 */ /* 0x000fea000383ffff */
.L_x_42:
[----:B----4-:R-:W-:-:S07]  /*9600*/  MOV R0, UR5 ;  /* 0x0000000500007c02 */ /* 0x010fce0008000f00 */
.L_x_154:
[----:B-1----:R1:W2:Y:S02]  /*9610*/  SYNCS.PHASECHK.TRANS64.TRYWAIT P0, [R0+URZ], R3 ;  /* 0x00000003000075a7 */ /* 0x0022a400080011ff */
[----:B--2---:R-:W-:Y:S05]  /*9620*/  @!P0 NANOSLEEP.SYNCS 0x989680 ;  /* 0x009896800000895d */ /* 0x004fea0003900000 */
[----:B------:R-:W2:Y:S02]  /*9630*/  @!P0 SYNCS.PHASECHK.TRANS64 P0, [R0+URZ], R3 ;  /* 0x00000003000085a7 */ /* 0x000ea400080010ff */
[----:B--2---:R-:W-:Y:S05]  /*9640*/  @!P0 BRA `(.L_x_154) ;  /* 0xfffffffc00f08947 */ /* 0x004fea000383ffff */
[----:B------:R-:W-:Y:S05]  /*9650*/  BRA `(.L_x_155) ;  /* 0xffffff9000847947 */ /* 0x000fea000383ffff */
.L_x_43:
[----:B----4-:R-:W-:-:S07]  /*9660*/  MOV R0, UR5 ;  /* 0x0000000500007c02 */ /* 0x010fce0008000f00 */
.L_x_156:
[----:B-1----:R1:W2:Y:S02]  /*9670*/  SYNCS.PHASECHK.TRANS64.TRYWAIT P0, [R0+URZ], R3 ;  /* 0x00000003000075a7 */ /* 0x0022a400080011ff */
[----:B--2---:R-:W-:Y:S05]  /*9680*/  @!P0 NANOSLEEP.SYNCS 0x989680 ;  /* 0x009896800000895d */ /* 0x004fea0003900000 */
[----:B------:R-:W2:Y:S02]  /*9690*/  @!P0 SYNCS.PHASECHK.TRANS64 P0, [R0+URZ], R3 ;  /* 0x00000003000085a7 */ /* 0x000ea400080010ff */
[----:B--2---:R-:W-:Y:S05]  /*96a0*/  @!P0 BRA `(.L_x_156) ;  /* 0xfffffffc00f08947 */ /* 0x004fea000383ffff */
[----:B------:R-:W-:Y:S05]  /*96b0*/  BRA `(.L_x_157) ;  /* 0xffffff9000907947 */ /* 0x000fea000383ffff */
.L_x_44:
[----:B----4-:R-:W-:-:S07]  /*96c0*/  MOV R0, UR5 ;  /* 0x0000000500007c02 */ /* 0x010fce0008000f00 */
.L_x_158:
[----:B-1----:R1:W2:Y:S02]  /*96d0*/  SYNCS.PHASECHK.TRANS64.TRYWAIT P0, [R0+URZ], R3 ;  /* 0x00000003000075a7 */ /* 0x0022a400080011ff */
[----:B--2---:R-:W-:Y:S05]  /*96e0*/  @!P0 NANOSLEEP.SYNCS 0x989680 ;  /* 0x009896800000895d */ /* 0x004fea0003900000 */
[----:B------:R-:W2:Y:S02]  /*96f0*/  @!P0 SYNCS.PHASECHK.TRANS64 P0, [R0+URZ], R3 ;  /* 0x00000003000085a7 */ /* 0x000ea400080010ff */
[----:B--2---:R-:W-:Y:S05]  /*9700*/  @!P0 BRA `(.L_x_158) ;  /* 0xfffffffc00f08947 */ /* 0x004fea000383ffff */
[----:B------:R-:W-:Y:S05]  /*9710*/  BRA `(.L_x_159) ;  /* 0xffffff90009c7947 */ /* 0x000fea000383ffff */
.L_x_45:
[----:B----4-:R-:W-:-:S07]  /*9720*/  MOV R0, UR5 ;  /* 0x0000000500007c02 */ /* 0x010fce0008000f00 */
.L_x_160:
[----:B-1----:R1:W2:Y:S02]  /*9730*/  SYNCS.PHASECHK.TRANS64.TRYWAIT P0, [R0+URZ], R3 ;  /* 0x00000003000075a7 */ /* 0x0022a400080011ff */
[----:B--2---:R-:W-:Y:S05]  /*9740*/  @!P0 NANOSLEEP.SYNCS 0x989680 ;  /* 0x009896800000895d */ /* 0x004fea0003900000 */
[----:B------:R-:W2:Y:S02]  /*9750*/  @!P0 SYNCS.PHASECHK.TRANS64 P0, [R0+URZ], R3 ;  /* 0x00000003000085a7 */ /* 0x000ea400080010ff */
[----:B--2---:R-:W-:Y:S05]  /*9760*/  @!P0 BRA `(.L_x_160) ;  /* 0xfffffffc00f08947 */ /* 0x004fea000383ffff */
[----:B------:R-:W-:Y:S05]  /*9770*/  BRA `(.L_x_161) ;  /* 0xffffff9000a87947 */ /* 0x000fea000383ffff */
.L_x_46:
[----:B----4-:R-:W-:-:S07]  /*9780*/  MOV R0, UR5 ;  /* 0x0000000500007c02 */ /* 0x010fce0008000f00 */
.L_x_162:
[----:B-1----:R1:W2:Y:S02]  /*9790*/  SYNCS.PHASECHK.TRANS64.TRYWAIT P0, [R0+URZ], R3 ;  /* 0x00000003000075a7 */ /* 0x0022a400080011ff */
[----:B--2---:R-:W-:Y:S05]  /*97a0*/  @!P0 NANOSLEEP.SYNCS 0x989680 ;  /* 0x009896800000895d */ /* 0x004fea0003900000 */
[----:B------:R-:W2:Y:S02]  /*97b0*/  @!P0 SYNCS.PHASECHK.TRANS64 P0, [R0+URZ], R3 ;  /* 0x00000003000085a7 */ /* 0x000ea400080010ff */
[----:B--2---:R-:W-:Y:S05]  /*97c0*/  @!P0 BRA `(.L_x_162) ;  /* 0xfffffffc00f08947 */ /* 0x004fea000383ffff */
[----:B------:R-:W-:Y:S05]  /*97d0*/  BRA `(.L_x_163) ;  /* 0xffffff9000b47947 */ /* 0x000fea000383ffff */
.L_x_47:
[----:B----4-:R-:W-:-:S07]  /*97e0*/  MOV R0, UR5 ;  /* 0x0000000500007c02 */ /* 0x010fce0008000f00 */
.L_x_164:
[----:B-1----:R1:W2:Y:S02]  /*97f0*/  SYNCS.PHASECHK.TRANS64.TRYWAIT P0, [R0+URZ], R3 ;  /* 0x00000003000075a7 */ /* 0x0022a400080011ff */
[----:B--2---:R-:W-:Y:S05]  /*9800*/  @!P0 NANOSLEEP.SYNCS 0x989680 ;  /* 0x009896800000895d */ /* 0x004fea0003900000 */
[----:B------:R-:W2:Y:S02]  /*9810*/  @!P0 SYNCS.PHASECHK.TRANS64 P0, [R0+URZ], R3 ;  /* 0x00000003000085a7 */ /* 0x000ea400080010ff */
[----:B--2---:R-:W-:Y:S05]  /*9820*/  @!P0 BRA `(.L_x_164) ;  /* 0xfffffffc00f08947 */ /* 0x004fea000383ffff */
[----:B------:R-:W-:Y:S05]  /*9830*/  BRA `(.L_x_165) ;  /* 0xffffff9000c07947 */ /* 0x000fea000383ffff */
.L_x_50:
[----:B-1----:R1:W2:Y:S02]  /*9840*/  SYNCS.PHASECHK.TRANS64.TRYWAIT P0, [R0+URZ+0x170], R4 ;  /* 0x00017004000075a7 */ /* 0x0022a400080011ff */
[----:B--2---:R-:W-:Y:S05]  /*9850*/  @!P0 NANOSLEEP.SYNCS 0x989680 ;  /* 0x009896800000895d */ /* 0x004fea0003900000 */
[----:B------:R-:W2:Y:S02]  /*9860*/  @!P0 SYNCS.PHASECHK.TRANS64 P0, [R0+URZ+0x170], R4 ;  /* 0x00017004000085a7 */ /* 0x000ea400080010ff */
[----:B--2---:R-:W-:Y:S05]  /*9870*/  @!P0 BRA `(.L_x_50) ;  /* 0xfffffffc00f08947 */ /* 0x004fea000383ffff */
[----:B------:R-:W-:Y:S05]  /*9880*/  BRA `(.L_x_166) ;  /* 0xffffff94001c7947 */ /* 0x000fea000383ffff */
.L_x_51:
[----:B------:R-:W-:-:S07]  /*9890*/  MOV R0, UR5 ;  /* 0x0000000500007c02 */ /* 0x000fce0008000f00 */
.L_x_167:
[----:B-1----:R1:W2:Y:S02]  /*98a0*/  SYNCS.PHASECHK.TRANS64.TRYWAIT P0, [R0+URZ+0x120], R5 ;  /* 0x00012005000075a7 */ /* 0x0022a400080011ff */
[----:B--2---:R-:W-:Y:S05]  /*98b0*/  @!P0 NANOSLEEP.SYNCS 0x989680 ;  /* 0x009896800000895d */ /* 0x004fea0003900000 */
[----:B------:R-:W2:Y:S02]  /*98c0*/  @!P0 SYNCS.PHASECHK.TRANS64 P0, [R0+URZ+0x120], R5 ;  /* 0x00012005000085a7 */ /* 0x000ea400080010ff */
[----:B--2---:R-:W-:Y:S05]  /*98d0*/  @!P0 BRA `(.L_x_167) ;  /* 0xfffffffc00f08947 */ /* 0x004fea000383ffff */
[----:B------:R-:W-:Y:S05]  /*98e0*/  BRA `(.L_x_168) ;  /* 0xffffff94002c7947 */ /* 0x000fea000383ffff */
.L_x_52:
[----:B-1----:R1:W2:Y:S02]  /*98f0*/  SYNCS.PHASECHK.TRANS64.TRYWAIT P1, [R0+URZ+0x110], R4 ;  /* 0x00011004000075a7 */ /* 0x0022a400080211ff */
[----:B--2---:R-:W-:Y:S05]  /*9900*/  @!P1 NANOSLEEP.SYNCS 0x989680 ;  /* 0x009896800000995d */ /* 0x004fea0003900000 */
[----:B------:R-:W2:Y:S02]  /*9910*/  @!P1 SYNCS.PHASECHK.TRANS64 P1, [R0+URZ+0x110], R4 ;  /* 0x00011004000095a7 */ /* 0x000ea400080210ff */
[----:B--2---:R-:W-:Y:S05]  /*9920*/  @!P1 BRA `(.L_x_52) ;  /* 0xfffffffc00f09947 */ /* 0x004fea000383ffff */
[----:B------:R-:W-:Y:S05]  /*9930*/  BRA `(.L_x_169) ;  /* 0xffffff94005c7947 */ /* 0x000fea000383ffff */
.L_x_55:
[----:B------:R-:W-:-:S07]  /*9940*/  MOV R0, UR5 ;  /* 0x0000000500007c02 */ /* 0x000fce0008000f00 */
.L_x_170:
[----:B-1----:R1:W2:Y:S02]  /*9950*/  SYNCS.PHASECHK.TRANS64.TRYWAIT P0, [R0+URZ+0x120], R2 ;  /* 0x00012002000075a7 */ /* 0x0022a400080011ff */
[----:B--2---:R-:W-:Y:S05]  /*9960*/  @!P0 NANOSLEEP.SYNCS 0x989680 ;  /* 0x009896800000895d */ /* 0x004fea0003900000 */
[----:B------:R-:W2:Y:S02]  /*9970*/  @!P0 SYNCS.PHASECHK.TRANS64 P0, [R0+URZ+0x120], R2 ;  /* 0x00012002000085a7 */ /* 0x000ea400080010ff */
[----:B--2---:R-:W-:Y:S05]  /*9980*/  @!P0 BRA `(.L_x_170) ;  /* 0xfffffffc00f08947 */ /* 0x004fea000383ffff */
[----:B------:R-:W-:Y:S05]  /*9990*/  BRA `(.L_x_54) ;  /* 0xffffff9400b07947 */ /* 0x000fea000383ffff */
.L_x_62:
[----:B-1----:R1:W2:Y:S02]  /*99a0*/  SYNCS.PHASECHK.TRANS64.TRYWAIT P1, [R0+URZ+0x110], R2 ;  /* 0x00011002000075a7 */ /* 0x0022a400080211ff */
[----:B--2---:R-:W-:Y:S05]  /*99b0*/  @!P1 NANOSLEEP.SYNCS 0x989680 ;  /* 0x009896800000995d */ /* 0x004fea0003900000 */
[----:B------:R-:W2:Y:S02]  /*99c0*/  @!P1 SYNCS.PHASECHK.TRANS64 P1, [R0+URZ+0x110], R2 ;  /* 0x00011002000095a7 */ /* 0x000ea400080210ff */
[----:B--2---:R-:W-:Y:S05]  /*99d0*/  @!P1 BRA `(.L_x_62) ;  /* 0xfffffffc00f09947 */ /* 0x004fea000383ffff */
[----:B------:R-:W-:Y:S05]  /*99e0*/  BRA `(.L_x_171) ;  /* 0xffffff9c00107947 */ /* 0x000fea000383ffff */
.L_x_63:
[----:B------:R-:W-:-:S07]  /*99f0*/  MOV R2, UR8 ;  /* 0x0000000800027c02 */ /* 0x000fce0008000f00 */
.L_x_172:
[----:B-1----:R1:W2:Y:S02]  /*9a00*/  SYNCS.PHASECHK.TRANS64.TRYWAIT P0, [R2+URZ+0x150], R0 ;  /* 0x00015000020075a7 */ /* 0x0022a400080011ff */
[----:B--2---:R-:W-:Y:S05]  /*9a10*/  @!P0 NANOSLEEP.SYNCS 0x989680 ;  /* 0x009896800000895d */ /* 0x004fea0003900000 */
[----:B------:R-:W2:Y:S02]  /*9a20*/  @!P0 SYNCS.PHASECHK.TRANS64 P0, [R2+URZ+0x150], R0 ;  /* 0x00015000020085a7 */ /* 0x000ea400080010ff */
[----:B--2---:R-:W-:Y:S05]  /*9a30*/  @!P0 BRA `(.L_x_172) ;  /* 0xfffffffc00f08947 */ /* 0x004fea000383ffff */
[----:B------:R-:W-:Y:S05]  /*9a40*/  BRA `(.L_x_173) ;  /* 0xffffff9c00487947 */ /* 0x000fea000383ffff */
.L_x_66:
[----:B------:R-:W-:Y:S07]  /*9a50*/  MOV R0, UR7 ;  /* 0x0000000700007c02 */ /* 0x000fee0008000f00 */
.L_x_174:
[----:B-1----:R1:W2:Y:S02]  /*9a60*/  SYNCS.PHASECHK.TRANS64.TRYWAIT P0, [R0+URZ], R2 ;  /* 0x00000002000075a7 */ /* 0x0022a400080011ff */
[----:B--2---:R-:W-:Y:S05]  /*9a70*/  @!P0 NANOSLEEP.SYNCS 0x989680 ;  /* 0x009896800000895d */ /* 0x004fea0003900000 */
[----:B------:R-:W2:Y:S02]  /*9a80*/  @!P0 SYNCS.PHASECHK.TRANS64 P0, [R0+URZ], R2 ;  /* 0x00000002000085a7 */ /* 0x000ea400080010ff */
[----:B--2---:R-:W-:Y:S05]  /*9a90*/  @!P0 BRA `(.L_x_174) ;  /* 0xfffffffc00f08947 */ /* 0x004fea000383ffff */
[----:B------:R-:W-:Y:S05]  /*9aa0*/  BRA `(.L_x_65) ;  /* 0xffffff9c00647947 */ /* 0x000fea000383ffff */
.L_x_69:
[----:B------:R-:W-:-:S07]  /*9ab0*/  MOV R0, UR5 ;  /* 0x0000000500007c02 */ /* 0x000fce0008000f00 */
.L_x_175:
[----:B--2---:R2:W3:Y:S02]  /*9ac0*/  SYNCS.PHASECHK.TRANS64.TRYWAIT P0, [R0+URZ], R2 ;  /* 0x00000002000075a7 */ /* 0x0044e400080011ff */
[----:B---3--:R-:W-:Y:S05]  /*9ad0*/  @!P0 NANOSLEEP.SYNCS 0x989680 ;  /* 0x009896800000895d */ /* 0x008fea0003900000 */
[----:B------:R-:W3:Y:S02]  /*9ae0*/  @!P0 SYNCS.PHASECHK.TRANS64 P0, [R0+URZ], R2 ;  /* 0x00000002000085a7 */ /* 0x000ee400080010ff */
[----:B---3--:R-:W-:Y:S05]  /*9af0*/  @!P0 BRA `(.L_x_175) ;  /* 0xfffffffc00f08947 */ /* 0x008fea000383ffff */
[----:B------:R-:W-:Y:S05]  /*9b00*/  BRA `(.L_x_176) ;  /* 0xffffffa000187947 */ /* 0x000fea000383ffff */
.L_x_70:
[----:B------:R-:W-:-:S07]  /*9b10*/  MOV R0, UR5 ;  /* 0x0000000500007c02 */ /* 0x000fce0008000f00 */
.L_x_177:
[----:B-1----:R1:W2:Y:S02]  /*9b20*/  SYNCS.PHASECHK.TRANS64.TRYWAIT P0, [R0+URZ], R3 ;  /* 0x00000003000075a7 */ /* 0x0022a400080011ff */
[----:B--2---:R-:W-:Y:S05]  /*9b30*/  @!P0 NANOSLEEP.SYNCS 0x989680 ;  /* 0x009896800000895d */ /* 0x004fea0003900000 */
[----:B------:R-:W2:Y:S02]  /*9b40*/  @!P0 SYNCS.PHASECHK.TRANS64 P0, [R0+URZ], R3 ;  /* 0x00000003000085a7 */ /* 0x000ea400080010ff */
[----:B--2---:R-:W-:Y:S05]  /*9b50*/  @!P0 BRA `(.L_x_177) ;  /* 0xfffffffc00f08947 */ /* 0x004fea000383ffff */
[----:B------:R-:W-:Y:S05]  /*9b60*/  BRA `(.L_x_178) ;  /* 0xffffffa000247947 */ /* 0x000fea000383ffff */
.L_x_71:
[----:B------:R-:W-:-:S07]  /*9b70*/  MOV R0, UR5 ;  /* 0x0000000500007c02 */ /* 0x000fce0008000f00 */
.L_x_179:
[----:B-1----:R1:W2:Y:S02]  /*9b80*/  SYNCS.PHASECHK.TRANS64.TRYWAIT P0, [R0+URZ], R3 ;  /* 0x00000003000075a7 */ /* 0x0022a400080011ff */
[----:B--2---:R-:W-:Y:S05]  /*9b90*/  @!P0 NANOSLEEP.SYNCS 0x989680 ;  /* 0x009896800000895d */ /* 0x004fea0003900000 */
[----:B------:R-:W2:Y:S02]  /*9ba0*/  @!P0 SYNCS.PHASECHK.TRANS64 P0, [R0+URZ], R3 ;  /* 0x00000003000085a7 */ /* 0x000ea400080010ff */
[----:B--2---:R-:W-:Y:S05]  /*9bb0*/  @!P0 BRA `(.L_x_179) ;  /* 0xfffffffc00f08947 */ /* 0x004fea000383ffff */
[----:B------:R-:W-:Y:S05]  /*9bc0*/  BRA `(.L_x_180) ;  /* 0xffffffa000307947 */ /* 0x000fea000383ffff */
.L_x_72:
[----:B-1----:R-:W-:-:S07]  /*9bd0*/  MOV R0, UR7 ;  /* 0x0000000700007c02 */ /* 0x002fce0008000f00 */
.L_x_181:
[----:B-1----:R1:W2:Y:S02]  /*9be0*/  SYNCS.PHASECHK.TRANS64.TRYWAIT P0, [R0+URZ], R2 ;  /* 0x00000002000075a7 */ /* 0x0022a400080011ff */
[----:B--2---:R-:W-:Y:S05]  /*9bf0*/  @!P0 NANOSLEEP.SYNCS 0x989680 ;  /* 0x009896800000895d */ /* 0x004fea0003900000 */
[----:B------:R-:W2:Y:S02]  /*9c00*/  @!P0 SYNCS.PHASECHK.TRANS64 P0, [R0+URZ], R2 ;  /* 0x00000002000085a7 */ /* 0x000ea400080010ff */
[----:B--2---:R-:W-:Y:S05]  /*9c10*/  @!P0 BRA `(.L_x_181) ;  /* 0xfffffffc00f08947 */ /* 0x004fea000383ffff */
[----:B------:R-:W-:Y:S05]  /*9c20*/  BRA `(.L_x_182) ;  /* 0xffffffa0003c7947 */ /* 0x000fea000383ffff */
.L_x_77:
[----:B--2---:R2:W3:Y:S02]  /*9c30*/  SYNCS.PHASECHK.TRANS64.TRYWAIT P0, [R0+URZ+0x110], R2 ;  /* 0x00011002000075a7 */ /* 0x0044e400080011ff */
[----:B---3--:R-:W-:Y:S05]  /*9c40*/  @!P0 NANOSLEEP.SYNCS 0x989680 ;  /* 0x009896800000895d */ /* 0x008fea0003900000 */
[----:B------:R-:W3:Y:S02]  /*9c50*/  @!P0 SYNCS.PHASECHK.TRANS64 P0, [R0+URZ+0x110], R2 ;  /* 0x00011002000085a7 */ /* 0x000ee400080010ff */
[----:B---3--:R-:W-:Y:S05]  /*9c60*/  @!P0 BRA `(.L_x_77) ;  /* 0xfffffffc00f08947 */ /* 0x008fea000383ffff */
[----:B------:R-:W-:Y:S05]  /*9c70*/  BRA `(.L_x_183) ;  /* 0xffffffa400487947 */ /* 0x000fea000383ffff */
.L_x_80:
[----:B------:R-:W-:Y:S07]  /*9c80*/  MOV R0, UR7 ;  /* 0x0000000700007c02 */ /* 0x000fee0008000f00 */
.L_x_184:
[----:B--2---:R2:W3:Y:S02]  /*9c90*/  SYNCS.PHASECHK.TRANS64.TRYWAIT P0, [R0+URZ+0x108], R2 ;  /* 0x00010802000075a7 */ /* 0x0044e400080011ff */
[----:B---3--:R-:W-:Y:S05]  /*9ca0*/  @!P0 NANOSLEEP.SYNCS 0x989680 ;  /* 0x009896800000895d */ /* 0x008fea0003900000 */
[----:B------:R-:W3:Y:S02]  /*9cb0*/  @!P0 SYNCS.PHASECHK.TRANS64 P0, [R0+URZ+0x108], R2 ;  /* 0x00010802000085a7 */ /* 0x000ee400080010ff */
[----:B---3--:R-:W-:Y:S05]  /*9cc0*/  @!P0 BRA `(.L_x_184) ;  /* 0xfffffffc00f08947 */ /* 0x008fea000383ffff */
[----:B------:R-:W-:Y:S05]  /*9cd0*/  BRA `(.L_x_79) ;  /* 0xffffffa800287947 */ /* 0x000fea000383ffff */
.L_x_83:
[----:B------:R-:W-:Y:S07]  /*9ce0*/  MOV R0, UR7 ;  /* 0x0000000700007c02 */ /* 0x000fee0008000f00 */
.L_x_185:
[----:B-1----:R1:W2:Y:S02]  /*9cf0*/  SYNCS.PHASECHK.TRANS64.TRYWAIT P0, [R0+URZ+0xe0], R14 ;  /* 0x0000e00e000075a7 */ /* 0x0022a400080011ff */
[----:B--2---:R-:W-:Y:S05]  /*9d00*/  @!P0 NANOSLEEP.SYNCS 0x989680 ;  /* 0x009896800000895d */ /* 0x004fea0003900000 */
[----:B------:R-:W2:Y:S02]  /*9d10*/  @!P0 SYNCS.PHASECHK.TRANS64 P0, [R0+URZ+0xe0], R14 ;  /* 0x0000e00e000085a7 */ /* 0x000ea400080010ff */
[----:B--2---:R-:W-:Y:S05]  /*9d20*/  @!P0 BRA `(.L_x_185) ;  /* 0xfffffffc00f08947 */ /* 0x004fea000383ffff */
[----:B------:R-:W-:Y:S05]  /*9d30*/  BRA `(.L_x_186) ;  /* 0xffffffa800a07947 */ /* 0x000fea000383ffff */
.L_x_84:
[----:B------:R-:W-:Y:S07]  /*9d40*/  MOV R0, UR7 ;  /* 0x0000000700007c02 */ /* 0x000fee0008000f00 */
.L_x_187:
[----:B-1----:R1:W2:Y:S02]  /*9d50*/  SYNCS.PHASECHK.TRANS64.TRYWAIT P0, [R0+URZ+0xe8], R14 ;  /* 0x0000e80e000075a7 */ /* 0x0022a400080011ff */
[----:B--2---:R-:W-:Y:S05]  /*9d60*/  @!P0 NANOSLEEP.SYNCS 0x989680 ;  /* 0x009896800000895d */ /* 0x004fea0003900000 */
[----:B------:R-:W2:Y:S02]  /*9d70*/  @!P0 SYNCS.PHASECHK.TRANS64 P0, [R0+URZ+0xe8], R14 ;  /* 0x0000e80e000085a7 */ /* 0x000ea400080010ff */
[----:B--2---:R-:W-:Y:S05]  /*9d80*/  @!P0 BRA `(.L_x_187) ;  /* 0xfffffffc00f08947 */ /* 0x004fea000383ffff */
[----:B------:R-:W-:Y:S05]  /*9d90*/  BRA `(.L_x_188) ;  /* 0xffffffa800d87947 */ /* 0x000fea000383ffff */
.L_x_85:
[----:B------:R-:W-:Y:S07]  /*9da0*/  MOV R0, UR7 ;  /* 0x0000000700007c02 */ /* 0x000fee0008000f00 */
.L_x_189:
[----:B-1----:R1:W2:Y:S02]  /*9db0*/  SYNCS.PHASECHK.TRANS64.TRYWAIT P0, [R0+URZ+0xf0], R14 ;  /* 0x0000f00e000075a7 */ /* 0x0022a400080011ff */
[----:B--2---:R-:W-:Y:S05]  /*9dc0*/  @!P0 NANOSLEEP.SYNCS 0x989680 ;  /* 0x009896800000895d */ /* 0x004fea0003900000 */
[----:B------:R-:W2:Y:S02]  /*9dd0*/  @!P0 SYNCS.PHASECHK.TRANS64 P0, [R0+URZ+0xf0], R14 ;  /* 0x0000f00e000085a7 */ /* 0x000ea400080010ff */
[----:B--2---:R-:W-:Y:S05]  /*9de0*/  @!P0 BRA `(.L_x_189) ;  /* 0xfffffffc00f08947 */ /* 0x004fea000383ffff */
[----:B------:R-:W-:Y:S05]  /*9df0*/  BRA `(.L_x_190) ;  /* 0xffffffac001c7947 */ /* 0x000fea000383ffff */
.L_x_86:
[----:B------:R-:W-:Y:S07]  /*9e00*/  MOV R0, UR7 ;  /* 0x0000000700007c02 */ /* 0x000fee0008000f00 */
.L_x_191:
[----:B-1----:R1:W2:Y:S02]  /*9e10*/  SYNCS.PHASECHK.TRANS64.TRYWAIT P0, [R0+URZ+0xf8], R14 ;  /* 0x0000f80e000075a7 */ /* 0x0022a400080011ff */
[----:B--2---:R-:W-:Y:S05]  /*9e20*/  @!P0 NANOSLEEP.SYNCS 0x989680 ;  /* 0x009896800000895d */ /* 0x004fea0003900000 */
[----:B------:R-:W2:Y:S02]  /*9e30*/  @!P0 SYNCS.PHASECHK.TRANS64 P0, [R0+URZ+0xf8], R14 ;  /* 0x0000f80e000085a7 */ /* 0x000ea400080010ff */
[----:B--2---:R-:W-:Y:S05]  /*9e40*/  @!P0 BRA `(.L_x_191) ;  /* 0xfffffffc00f08947 */ /* 0x004fea000383ffff */
[----:B------:R-:W-:Y:S05]  /*9e50*/  BRA `(.L_x_192) ;  /* 0xffffffac00a07947 */ /* 0x000fea000383ffff */
.L_x_88:
[----:B------:R-:W-:-:S07]  /*9e60*/  MOV R0, UR7 ;  /* 0x0000000700007c02 */ /* 0x000fce0008000f00 */
.L_x_193:
[----:B-1----:R1:W3:Y:S02]  /*9e70*/  SYNCS.PHASECHK.TRANS64.TRYWAIT P0, [R0+URZ+0xe0], R2 ;  /* 0x0000e002000075a7 */ /* 0x0022e400080011ff */
[----:B---3--:R-:W-:Y:S05]  /*9e80*/  @!P0 NANOSLEEP.SYNCS 0x989680 ;  /* 0x009896800000895d */ /* 0x008fea0003900000 */
[----:B------:R-:W3:Y:S02]  /*9e90*/  @!P0 SYNCS.PHASECHK.TRANS64 P0, [R0+URZ+0xe0], R2 ;  /* 0x0000e002000085a7 */ /* 0x000ee400080010ff */
[----:B---3--:R-:W-:Y:S05]  /*9ea0*/  @!P0 BRA `(.L_x_193) ;  /* 0xfffffffc00f08947 */ /* 0x008fea000383ffff */
[----:B------:R-:W-:Y:S05]  /*9eb0*/  BRA `(.L_x_194) ;  /* 0xffffffb000107947 */ /* 0x000fea000383ffff */
.L_x_89:
[----:B-1----:R-:W-:-:S07]  /*9ec0*/  MOV R0, UR7 ;  /* 0x0000000700007c02 */ /* 0x002fce0008000f00 */
.L_x_195:
[----:B-1----:R1:W3:Y:S02]  /*9ed0*/  SYNCS.PHASECHK.TRANS64.TRYWAIT P0, [R0+URZ+0xe8], R2 ;  /* 0x0000e802000075a7 */ /* 0x0022e400080011ff */
[----:B---3--:R-:W-:Y:S05]  /*9ee0*/  @!P0 NANOSLEEP.SYNCS 0x989680 ;  /* 0x009896800000895d */ /* 0x008fea0003900000 */
[----:B------:R-:W3:Y:S02]  /*9ef0*/  @!P0 SYNCS.PHASECHK.TRANS64 P0, [R0+URZ+0xe8], R2 ;  /* 0x0000e802000085a7 */ /* 0x000ee400080010ff */
[----:B---3--:R-:W-:Y:S05]  /*9f00*/  @!P0 BRA `(.L_x_195) ;  /* 0xfffffffc00f08947 */ /* 0x008fea000383ffff */
[----:B------:R-:W-:Y:S05]  /*9f10*/  BRA `(.L_x_196) ;  /* 0xffffffb000007947 */ /* 0x000fea000383ffff */
.L_x_90:
[----:B-1----:R-:W-:-:S07]  /*9f20*/  MOV R0, UR7 ;  /* 0x0000000700007c02 */ /* 0x002fce0008000f00 */
.L_x_197:
[----:B-1----:R1:W3:Y:S02]  /*9f30*/  SYNCS.PHASECHK.TRANS64.TRYWAIT P0, [R0+URZ+0xf0], R2 ;  /* 0x0000f002000075a7 */ /* 0x0022e400080011ff */
[----:B---3--:R-:W-:Y:S05]  /*9f40*/  @!P0 NANOSLEEP.SYNCS 0x989680 ;  /* 0x009896800000895d */ /* 0x008fea0003900000 */
[----:B------:R-:W3:Y:S02]  /*9f50*/  @!P0 SYNCS.PHASECHK.TRANS64 P0, [R0+URZ+0xf0], R2 ;  /* 0x0000f002000085a7 */ /* 0x000ee400080010ff */
[----:B---3--:R-:W-:Y:S05]  /*9f60*/  @!P0 BRA `(.L_x_197) ;  /* 0xfffffffc00f08947 */ /* 0x008fea000383ffff */
[----:B------:R-:W-:Y:S05]  /*9f70*/  BRA `(.L_x_198) ;  /* 0xffffffac00f07947 */ /* 0x000fea000383ffff */
.L_x_92:
[----:B--2---:R2:W4:Y:S02]  /*9f80*/  SYNCS.PHASECHK.TRANS64.TRYWAIT P0, [R0+URZ+0x110], R2 ;  /* 0x00011002000075a7 */ /* 0x00452400080011ff */
[----:B----4-:R-:W-:Y:S05]  /*9f90*/  @!P0 NANOSLEEP.SYNCS 0x989680 ;  /* 0x009896800000895d */ /* 0x010fea0003900000 */
[----:B------:R-:W4:Y:S02]  /*9fa0*/  @!P0 SYNCS.PHASECHK.TRANS64 P0, [R0+URZ+0x110], R2 ;  /* 0x00011002000085a7 */ /* 0x000f2400080010ff */
[----:B----4-:R-:W-:Y:S05]  /*9fb0*/  @!P0 BRA `(.L_x_92) ;  /* 0xfffffffc00f08947 */ /* 0x010fea000383ffff */
[----:B------:R-:W-:Y:S05]  /*9fc0*/  BRA `(.L_x_199) ;  /* 0xffffffb000b87947 */ /* 0x000fea000383ffff */
.L_x_103:
[----:B-1----:R-:W-:Y:S04]  /*9fd0*/  MOV R2, UR48 ;  /* 0x0000003000027c02 */ /* 0x002fe80008000f00 */
[----:B------:R1:W3:Y:S03]  /*9fe0*/  SYNCS.PHASECHK.TRANS64.TRYWAIT P1, [R2+URZ+0xc0], R3 ;  /* 0x0000c003020075a7 */ /* 0x0002e600080211ff */
[----:B---3--:R-:W-:Y:S05]  /*9ff0*/  @!P1 NANOSLEEP.SYNCS 0x989680 ;  /* 0x009896800000995d */ /* 0x008fea0003900000 */
[----:B------:R-:W3:Y:S02]  /*a000*/  @!P1 SYNCS.PHASECHK.TRANS64 P1, [R2+URZ+0xc0], R3 ;  /* 0x0000c003020095a7 */ /* 0x000ee400080210ff */
[----:B---3--:R-:W-:Y:S05]  /*a010*/  @!P1 BRA `(.L_x_103) ;  /* 0xfffffffc00ec9947 */ /* 0x008fea000383ffff */
[----:B------:R-:W-:Y:S05]  /*a020*/  BRA `(.L_x_102) ;  /* 0xffffffbc00c47947 */ /* 0x000fea000383ffff */
.L_x_105:
[----:B-1----:R1:W4:Y:S02]  /*a030*/  SYNCS.PHASECHK.TRANS64.TRYWAIT P0, [R64+URZ+0x130], R0 ;  /* 0x00013000400075a7 */ /* 0x00232400080011ff */
[----:B----4-:R-:W-:Y:S05]  /*a040*/  @!P0 NANOSLEEP.SYNCS 0x989680 ;  /* 0x009896800000895d */ /* 0x010fea0003900000 */
[----:B------:R-:W4:Y:S02]  /*a050*/  @!P0 SYNCS.PHASECHK.TRANS64 P0, [R64+URZ+0x130], R0 ;  /* 0x00013000400085a7 */ /* 0x000f2400080010ff */
[----:B----4-:R-:W-:Y:S05]  /*a060*/  @!P0 BRA `(.L_x_105) ;  /* 0xfffffffc00f08947 */ /* 0x010fea000383ffff */
[----:B------:R-:W-:Y:S05]  /*a070*/  BRA `(.L_x_104) ;  /* 0xffffffbc00ec7947 */ /* 0x000fea000383ffff */
.L_x_114:
[----:B--2---:R2:W4:Y:S02]  /*a080*/  SYNCS.PHASECHK.TRANS64.TRYWAIT P0, [R2+URZ+0xc0], R0 ;  /* 0x0000c000020075a7 */ /* 0x00452400080011ff */
[----:B----4-:R-:W-:Y:S05]  /*a090*/  @!P0 NANOSLEEP.SYNCS 0x989680 ;  /* 0x009896800000895d */ /* 0x010fea0003900000 */
[----:B------:R-:W4:Y:S02]  /*a0a0*/  @!P0 SYNCS.PHASECHK.TRANS64 P0, [R2+URZ+0xc0], R0 ;  /* 0x0000c000020085a7 */ /* 0x000f2400080010ff */
[----:B----4-:R-:W-:Y:S05]  /*a0b0*/  @!P0 BRA `(.L_x_114) ;  /* 0xfffffffc00f08947 */ /* 0x010fea000383ffff */
[----:B------:R-:W-:Y:S05]  /*a0c0*/  BRA `(.L_x_113) ;  /* 0xffffffc800c87947 */ /* 0x000fea000383ffff */
.L_x_122:
[----:B--2---:R2:W4:Y:S02]  /*a0d0*/  SYNCS.PHASECHK.TRANS64.TRYWAIT P0, [R0+URZ+0xc0], R6 ;  /* 0x0000c006000075a7 */ /* 0x00452400080011ff */
[----:B----4-:R-:W-:Y:S05]  /*a0e0*/  @!P0 NANOSLEEP.SYNCS 0x989680 ;  /* 0x009896800000895d */ /* 0x010fea0003900000 */
[----:B------:R-:W4:Y:S02]  /*a0f0*/  @!P0 SYNCS.PHASECHK.TRANS64 P0, [R0+URZ+0xc0], R6 ;  /* 0x0000c006000085a7 */ /* 0x000f2400080010ff */
[----:B----4-:R-:W-:Y:S05]  /*a100*/  @!P0 BRA `(.L_x_122) ;  /* 0xfffffffc00f08947 */ /* 0x010fea000383ffff */
[----:B------:R-:W-:Y:S05]  /*a110*/  BRA `(.L_x_121) ;  /* 0xffffffd400c87947 */ /* 0x000fea000383ffff */
.L_x_130:
[----:B--2---:R2:W4:Y:S02]  /*a120*/  SYNCS.PHASECHK.TRANS64.TRYWAIT P0, [R0+URZ+0xc0], R5 ;  /* 0x0000c005000075a7 */ /* 0x00452400080011ff */
[----:B----4-:R-:W-:Y:S05]  /*a130*/  @!P0 NANOSLEEP.SYNCS 0x989680 ;  /* 0x009896800000895d */ /* 0x010fea0003900000 */
[----:B------:R-:W4:Y:S02]  /*a140*/  @!P0 SYNCS.PHASECHK.TRANS64 P0, [R0+URZ+0xc0], R5 ;  /* 0x0000c005000085a7 */ /* 0x000f2400080010ff */
[----:B----4-:R-:W-:Y:S05]  /*a150*/  @!P0 BRA `(.L_x_130) ;  /* 0xfffffffc00f08947 */ /* 0x010fea000383ffff */
[----:B------:R-:W-:Y:S05]  /*a160*/  BRA `(.L_x_129) ;  /* 0xffffffe000c87947 */ /* 0x000fea000383ffff */
        .weak           $__internal_0_$__cuda_sm10x_tcgen05_guardrail_trap_col_being_dealloced_not_returned_by_alloc
        .type           $__internal_0_$__cuda_sm10x_tcgen05_guardrail_trap_col_being_dealloced_not_returned_by_alloc,@function
        .size           $__internal_0_$__cuda_sm10x_tcgen05_guardrail_trap_col_being_dealloced_not_returned_by_alloc,($__internal_1_$__cuda_sm10x_tcgen05_guardrail_trap_phase_invalid_during_alloc - $__internal_0_$__cuda_sm10x_tcgen05_guardrail_trap_col_being_dealloced_not_returned_by_alloc)
$__internal_0_$__cuda_sm10x_tcgen05_guardrail_trap_col_being_dealloced_not_returned_by_alloc:
[----:B------:R-:W-:Y:S05]  /*a170*/  BPT.TRAP 0x1 ;  /* 0x000000040000795c */ /* 0x000fea0000300000 */
[----:B------:R-:W-:-:S04]  /*a180*/  HFMA2 R3, -RZ, RZ, 0, 0 ;  /* 0x00000000ff037431 */ /* 0x000fc800000001ff */
[----:B------:R-:W-:Y:S05]  /*a190*/  RET.REL.NODEC R2 `(_ZN7cutlass13device_kernelINS_4gemm6kernel13GemmUniversalIN4cute5tupleIJiiiiEEENS1_10collective13CollectiveMmaINS1_35MainloopSm100TmaUmmaWarpSpecializedILi12ELi2ELi4ENS5_IJNS4_1CILi1EEESB_SB_EEEEENS5_IJNSA_ILi128EEESE_NSA_ILi32EEEEEENS_6half_tENS5_IJSB_llEEESH_SI_NS4_8TiledMMAINS4_8MMA_AtomIJNS4_20SM100_MMA_F16BF16_SSISH_SH_fLi128ELi128ELNS4_4UMMA5MajorE1ELSN_1ELNSM_7ScaleInE0ELSO_0EEEEEENS4_6LayoutISC_NS5_IJNSA_ILi0EEESS_SS_EEEEENS5_IJNS4_10UnderscoreESV_SV_EEEEENS4_13SM90_TMA_LOADENS4_14ComposedLayoutINS4_7SwizzleILi3ELi4ELi3EEENS4_18smem_ptr_flag_bitsILi16EEENSR_INS5_IJNSA_ILi64EEENSA_ILi8EEEEEENS5_IJSB_S14_EEEEEEEvNS4_8identityESY_S19_vS1A_EENS_8epilogue10collective18CollectiveEpilogueINS1C_23Sm100TmaWarpSpecializedILi4ELi2ELi32ELb1ELb0EEEJSG_NS5_IJNSR_ISE_SB_EENSR_ISF_SB_EEEEESH_NS5_IJlSB_lEEESH_S1K_NS1C_6fusion15FusionCallbacksIS1G_NS1L_17LinearCombinationISH_fSH_fLNS_15FloatRoundStyleE2EEESG_S1J_JEEENS4_5SM1004TMEM4LOAD26SM100_TMEM_LOAD_32dp32b32xESY_NSZ_INS10_ILi2ELi4ELi3EEES13_NSR_INS5_IJS15_SF_EEENS5_IJSF_SB_EEEEEEENS4_39AutoVectorizingCopyWithAssumedAlignmentILi128EEENS4_14SM90_TMA_STOREES1Z_S21_S21_EEEvvEEEEvNT_6ParamsE) ;  /* 0xffffff5c02987950 */ /* 0x000fea0003c3ffff */
        .weak           $__internal_1_$__cuda_sm10x_tcgen05_guardrail_trap_phase_invalid_during_alloc
        .type           $__internal_1_$__cuda_sm10x_tcgen05_guardrail_trap_phase_invalid_during_alloc,@function
        .size           $__internal_1_$__cuda_sm10x_tcgen05_guardrail_trap_phase_invalid_during_alloc,($__internal_2_$__cuda_sm10x_tcgen05_guardrail_trap_unallocated_columns_being_dealloced - $__internal_1_$__cuda_sm10x_tcgen05_guardrail_trap_phase_invalid_during_alloc)
$__internal_1_$__cuda_sm10x_tcgen05_guardrail_trap_phase_invalid_during_alloc:
[----:B------:R-:W-:Y:S05]  /*a1a0*/  BPT.TRAP 0x1 ;  /* 0x000000040000795c */ /* 0x000fea0000300000 */
[----:B------:R-:W-:-:S04]  /*a1b0*/  MOV R3, 0x0 ;  /* 0x0000000000037802 */ /* 0x000fc80000000f00 */
[----:B------:R-:W-:Y:S05]  /*a1c0*/  RET.REL.NODEC R2 `(_ZN7cutlass13device_kernelINS_4gemm6kernel13GemmUniversalIN4cute5tupleIJiiiiEEENS1_10collective13CollectiveMmaINS1_35MainloopSm100TmaUmmaWarpSpecializedILi12ELi2ELi4ENS5_IJNS4_1CILi1EEESB_SB_EEEEENS5_IJNSA_ILi128EEESE_NSA_ILi32EEEEEENS_6half_tENS5_IJSB_llEEESH_SI_NS4_8TiledMMAINS4_8MMA_AtomIJNS4_20SM100_MMA_F16BF16_SSISH_SH_fLi128ELi128ELNS4_4UMMA5MajorE1ELSN_1ELNSM_7ScaleInE0ELSO_0EEEEEENS4_6LayoutISC_NS5_IJNSA_ILi0EEESS_SS_EEEEENS5_IJNS4_10UnderscoreESV_SV_EEEEENS4_13SM90_TMA_LOADENS4_14ComposedLayoutINS4_7SwizzleILi3ELi4ELi3EEENS4_18smem_ptr_flag_bitsILi16EEENSR_INS5_IJNSA_ILi64EEENSA_ILi8EEEEEENS5_IJSB_S14_EEEEEEEvNS4_8identityESY_S19_vS1A_EENS_8epilogue10collective18CollectiveEpilogueINS1C_23Sm100TmaWarpSpecializedILi4ELi2ELi32ELb1ELb0EEEJSG_NS5_IJNSR_ISE_SB_EENSR_ISF_SB_EEEEESH_NS5_IJlSB_lEEESH_S1K_NS1C_6fusion15FusionCallbacksIS1G_NS1L_17LinearCombinationISH_fSH_fLNS_15FloatRoundStyleE2EEESG_S1J_JEEENS4_5SM1004TMEM4LOAD26SM100_TMEM_LOAD_32dp32b32xESY_NSZ_INS10_ILi2ELi4ELi3EEES13_NSR_INS5_IJS15_SF_EEENS5_IJSF_SB_EEEEEEENS4_39AutoVectorizingCopyWithAssumedAlignmentILi128EEENS4_14SM90_TMA_STOREES1Z_S21_S21_EEEvvEEEEvNT_6ParamsE) ;  /* 0xffffff5c028c7950 */ /* 0x000fea0003c3ffff */
        .weak           $__internal_2_$__cuda_sm10x_tcgen05_guardrail_trap_unallocated_columns_being_dealloced
        .type           $__internal_2_$__cuda_sm10x_tcgen05_guardrail_trap_unallocated_columns_being_dealloced,@function
        .size           $__internal_2_$__cuda_sm10x_tcgen05_guardrail_trap_unallocated_columns_being_dealloced,(.L_x_201 - $__internal_2_$__cuda_sm10x_tcgen05_guardrail_trap_unallocated_columns_being_dealloced)
$__internal_2_$__cuda_sm10x_tcgen05_guardrail_trap_unallocated_columns_being_dealloced:
[----:B------:R-:W-:Y:S05]  /*a1d0*/  BPT.TRAP 0x1 ;  /* 0x000000040000795c */ /* 0x000fea0000300000 */
[----:B------:R-:W-:-:S04]  /*a1e0*/  HFMA2 R3, -RZ, RZ, 0, 0 ;  /* 0x00000000ff037431 */ /* 0x000fc800000001ff */
[----:B------:R-:W-:Y:S05]  /*a1f0*/  RET.REL.NODEC R2 `(_ZN7cutlass13device_kernelINS_4gemm6kernel13GemmUniversalIN4cute5tupleIJiiiiEEENS1_10collective13CollectiveMmaINS1_35MainloopSm100TmaUmmaWarpSpecializedILi12ELi2ELi4ENS5_IJNS4_1CILi1EEESB_SB_EEEEENS5_IJNSA_ILi128EEESE_NSA_ILi32EEEEEENS_6half_tENS5_IJSB_llEEESH_SI_NS4_8TiledMMAINS4_8MMA_AtomIJNS4_20SM100_MMA_F16BF16_SSISH_SH_fLi128ELi128ELNS4_4UMMA5MajorE1ELSN_1ELNSM_7ScaleInE0ELSO_0EEEEEENS4_6LayoutISC_NS5_IJNSA_ILi0EEESS_SS_EEEEENS5_IJNS4_10UnderscoreESV_SV_EEEEENS4_13SM90_TMA_LOADENS4_14ComposedLayoutINS4_7SwizzleILi3ELi4ELi3EEENS4_18smem_ptr_flag_bitsILi16EEENSR_INS5_IJNSA_ILi64EEENSA_ILi8EEEEEENS5_IJSB_S14_EEEEEEEvNS4_8identityESY_S19_vS1A_EENS_8epilogue10collective18CollectiveEpilogueINS1C_23Sm100TmaWarpSpecializedILi4ELi2ELi32ELb1ELb0EEEJSG_NS5_IJNSR_ISE_SB_EENSR_ISF_SB_EEEEESH_NS5_IJlSB_lEEESH_S1K_NS1C_6fusion15FusionCallbacksIS1G_NS1L_17LinearCombinationISH_fSH_fLNS_15FloatRoundStyleE2EEESG_S1J_JEEENS4_5SM1004TMEM4LOAD26SM100_TMEM_LOAD_32dp32b32xESY_NSZ_INS10_ILi2ELi4ELi3EEES13_NSR_INS5_IJS15_SF_EEENS5_IJSF_SB_EEEEEEENS4_39AutoVectorizingCopyWithAssumedAlignmentILi128EEENS4_14SM90_TMA_STOREES1Z_S21_S21_EEEvvEEEEvNT_6ParamsE) ;  /* 0xffffff5c02807950 */ /* 0x000fea0003c3ffff */
.L_x_200:
[----:B------:R-:W-:-:S00]  /*a200*/  BRA `(.L_x_200) ;  /* 0xfffffffc00fc7947 */ /* 0x000fc0000383ffff */
[----:B------:R-:W-:-:S00]  /*a210*/  NOP ;  /* 0x0000000000007918 */ /* 0x000fc00000000000 */
        /* <DEDUP_REMOVED lines=14> */
.L_x_201:


//--------------------- .nv.global.init           --------------------------
	.section	.nv.global.init,"aw",@progbits
.nv.global.init:
	.type		$str$27,@object
	.size		$str$27,($str$28 - $str$27)
$str$27:
        /*0000*/ 	.byte	0x28, 0x61, 0x64, 0x64, 0x72, 0x65, 0x73, 0x73, 0x20, 0x26, 0x20, 0x6d, 0x61, 0x73, 0x6b, 0x29
        /*0010*/ 	.byte	0x20, 0x3d, 0x3d, 0x20, 0x30, 0x00
	.type		$str$28,@object
	.size		$str$28,($str$26 - $str$28)
$str$28:
        /*0016*/ 	.byte	0x2f, 0x74, 0x6d, 0x70, 0x2f, 0x63, 0x75, 0x74, 0x6c, 0x61, 0x73, 0x73, 0x5f, 0x73, 0x77, 0x65
        /*0026*/ 	.byte	0x65, 0x70, 0x5f, 0x73, 0x72, 0x63, 0x2f, 0x69, 0x6e, 0x63, 0x6c, 0x75, 0x64, 0x65, 0x2f, 0x63
        /*0036*/ 	.byte	0x75, 0x74, 0x65, 0x2f, 0x70, 0x6f, 0x69, 0x6e, 0x74, 0x65, 0x72, 0x5f, 0x66, 0x6c, 0x61, 0x67
        /*0046*/ 	.byte	0x67, 0x65, 0x64, 0x2e, 0x68, 0x70, 0x70, 0x00
	.type		$str$26,@object
	.size		$str$26,($str$25 - $str$26)
$str$26:
        /*004e*/ 	.byte	0x2f, 0x74, 0x6d, 0x70, 0x2f, 0x63, 0x75, 0x74, 0x6c, 0x61, 0x73, 0x73, 0x5f, 0x73, 0x77, 0x65
        /*005e*/ 	.byte	0x65, 0x70, 0x5f, 0x73, 0x72, 0x63, 0x2f, 0x69, 0x6e, 0x63, 0x6c, 0x75, 0x64, 0x65, 0x2f, 0x63
        /*006e*/ 	.byte	0x75, 0x74, 0x65, 0x2f, 0x61, 0x74, 0x6f, 0x6d, 0x2f, 0x63, 0x6f, 0x70, 0x79, 0x5f, 0x74, 0x72
        /*007e*/ 	.byte	0x61, 0x69, 0x74, 0x73, 0x5f, 0x73, 0x6d, 0x31, 0x30, 0x30, 0x2e, 0x68, 0x70, 0x70, 0x00
	.type		$str$25,@object
	.size		$str$25,(__unnamed_1 - $str$25)
$str$25:
        /*008d*/ 	.byte	0x28, 0x28, 0x75, 0x69, 0x6e, 0x74, 0x33, 0x32, 0x5f, 0x74, 0x28, 0x74, 0x68, 0x72, 0x65, 0x61
        /*009d*/ 	.byte	0x64, 0x49, 0x64, 0x78, 0x2e, 0x78, 0x29, 0x20, 0x2f, 0x20, 0x33, 0x32, 0x29, 0x20, 0x25, 0x20
        /*00ad*/ 	.byte	0x34, 0x29, 0x20, 0x3d, 0x3d, 0x20, 0x28, 0x28, 0x28, 0x74, 0x6d, 0x65, 0x6d, 0x5f, 0x61, 0x64
        /*00bd*/ 	.byte	0x64, 0x72, 0x20, 0x3e, 0x3e, 0x20, 0x31, 0x36, 0x29, 0x20, 0x2f, 0x20, 0x33, 0x32, 0x29, 0x20
        /*00cd*/ 	.byte	0x25, 0x20, 0x34, 0x29, 0x00
	.type		__unnamed_1,@object
	.size		__unnamed_1,(__unnamed_2 - __unnamed_1)
__unnamed_1:
        /*00d2*/ 	.byte	0x61, 0x75, 0x74, 0x6f, 0x20, 0x63, 0x75, 0x74, 0x65, 0x3a, 0x3a, 0x61, 0x73, 0x5f, 0x70, 0x6f
        /* <DEDUP_REMOVED lines=24> */
        /*0262*/ 	.byte	0x3e, 0x3e, 0x3e, 0x3e, 0x5d, 0x00
	.type		__unnamed_2,@object
	.size		__unnamed_2,(.L_2 - __unnamed_2)
__unnamed_2:
        /* <DEDUP_REMOVED lines=42> */
        /*0508*/ 	.byte	0x3e, 0x3e, 0x5d, 0x00
.L_2:


//--------------------- .nv.shared._ZN7cutlass13device_kernelINS_4gemm6kernel13GemmUniversalIN4cute5tupleIJiiiiEEENS1_10collective13CollectiveMmaINS1_35MainloopSm100TmaUmmaWarpSpecializedILi12ELi2ELi4ENS5_IJNS4_1CILi1EEESB_SB_EEEEENS5_IJNSA_ILi128EEESE_NSA_ILi32EEEEEENS_6half_tENS5_IJSB_llEEESH_SI_NS4_8TiledMMAINS4_8MMA_AtomIJNS4_20SM100_MMA_F16BF16_SSISH_SH_fLi128ELi128ELNS4_4UMMA5MajorE1ELSN_1ELNSM_7ScaleInE0ELSO_0EEEEEENS4_6LayoutISC_NS5_IJNSA_ILi0EEESS_SS_EEEEENS5_IJNS4_10UnderscoreESV_SV_EEEEENS4_13SM90_TMA_LOADENS4_14ComposedLayoutINS4_7SwizzleILi3ELi4ELi3EEENS4_18smem_ptr_flag_bitsILi16EEENSR_INS5_IJNSA_ILi64EEENSA_ILi8EEEEEENS5_IJSB_S14_EEEEEEEvNS4_8identityESY_S19_vS1A_EENS_8epilogue10collective18CollectiveEpilogueINS1C_23Sm100TmaWarpSpecializedILi4ELi2ELi32ELb1ELb0EEEJSG_NS5_IJNSR_ISE_SB_EENSR_ISF_SB_EEEEESH_NS5_IJlSB_lEEESH_S1K_NS1C_6fusion15FusionCallbacksIS1G_NS1L_17LinearCombinationISH_fSH_fLNS_15FloatRoundStyleE2EEESG_S1J_JEEENS4_5SM1004TMEM4LOAD26SM100_TMEM_LOAD_32dp32b32xESY_NSZ_INS10_ILi2ELi4ELi3EEES13_NSR_INS5_IJS15_SF_EEENS5_IJSF_SB_EEEEEEENS4_39AutoVectorizingCopyWithAssumedAlignmentILi128EEENS4_14SM90_TMA_STOREES1Z_S21_S21_EEEvvEEEEvNT_6ParamsE --------------------------
	.section	.nv.shared._ZN7cutlass13device_kernelINS_4gemm6kernel13GemmUniversalIN4cute5tupleIJiiiiEEENS1_10collective13CollectiveMmaINS1_35MainloopSm100TmaUmmaWarpSpecializedILi12ELi2ELi4ENS5_IJNS4_1CILi1EEESB_SB_EEEEENS5_IJNSA_ILi128EEESE_NSA_ILi32EEEEEENS_6half_tENS5_IJSB_llEEESH_SI_NS4_8TiledMMAINS4_8MMA_AtomIJNS4_20SM100_MMA_F16BF16_SSISH_SH_fLi128ELi128ELNS4_4UMMA5MajorE1ELSN_1ELNSM_7ScaleInE0ELSO_0EEEEEENS4_6LayoutISC_NS5_IJNSA_ILi0EEESS_SS_EEEEENS5_IJNS4_10UnderscoreESV_SV_EEEEENS4_13SM90_TMA_LOADENS4_14ComposedLayoutINS4_7SwizzleILi3ELi4ELi3EEENS4_18smem_ptr_flag_bitsILi16EEENSR_INS5_IJNSA_ILi64EEENSA_ILi8EEEEEENS5_IJSB_S14_EEEEEEEvNS4_8identityESY_S19_vS1A_EENS_8epilogue10collective18CollectiveEpilogueINS1C_23Sm100TmaWarpSpecializedILi4ELi2ELi32ELb1ELb0EEEJSG_NS5_IJNSR_ISE_SB_EENSR_ISF_SB_EEEEESH_NS5_IJlSB_lEEESH_S1K_NS1C_6fusion15FusionCallbacksIS1G_NS1L_17LinearCombinationISH_fSH_fLNS_15FloatRoundStyleE2EEESG_S1J_JEEENS4_5SM1004TMEM4LOAD26SM100_TMEM_LOAD_32dp32b32xESY_NSZ_INS10_ILi2ELi4ELi3EEES13_NSR_INS5_IJS15_SF_EEENS5_IJSF_SB_EEEEEEENS4_39AutoVectorizingCopyWithAssumedAlignmentILi128EEENS4_14SM90_TMA_STOREES1Z_S21_S21_EEEvvEEEEvNT_6ParamsE,"aw",@nobits
	.sectionflags	@""
	.align	16
	.zero		1024


//--------------------- .nv.shared.reserved.0     --------------------------
	.section	.nv.shared.reserved.0,"aw",@nobits
	.weak		__nv_reservedSMEM_offset_0_alias
	.size		__nv_reservedSMEM_offset_0_alias, 0, 64
	.other		__nv_reservedSMEM_offset_0_alias,@"STO_CUDA_RESERVED_SHARED STV_DEFAULT"
__nv_reservedSMEM_offset_0_alias:
	.zero		0
.nv.shared.reserved.0:
	.zero		64
	.weak		__nv_reservedSMEM_tcgen05_partition
	.type		__nv_reservedSMEM_tcgen05_partition,@object
	.size		__nv_reservedSMEM_tcgen05_partition,(.L_0 - __nv_reservedSMEM_tcgen05_partition)
__nv_reservedSMEM_tcgen05_partition:
	.zero		32
.L_0:


//--------------------- .nv.global                --------------------------
	.section	.nv.global,"aw",@nobits
.nv.global:
	.type		_ZN40_INTERNAL_8da9c12b_4_k_cu_26e0258b_392894cute1_E,@object
	.size		_ZN40_INTERNAL_8da9c12b_4_k_cu_26e0258b_392894cute1_E,(_ZN40_INTERNAL_8da9c12b_4_k_cu_26e0258b_392894cuda3std3__45__cpo6cbeginE - _ZN40_INTERNAL_8da9c12b_4_k_cu_26e0258b_392894cute1_E)
_ZN40_INTERNAL_8da9c12b_4_k_cu_26e0258b_392894cute1_E:
	.zero		1
	.type		_ZN40_INTERNAL_8da9c12b_4_k_cu_26e0258b_392894cuda3std3__45__cpo6cbeginE,@object
	.size		_ZN40_INTERNAL_8da9c12b_4_k_cu_26e0258b_392894cuda3std3__45__cpo6cbeginE,(_ZN40_INTERNAL_8da9c12b_4_k_cu_26e0258b_392894cuda3std3__48in_placeE - _ZN40_INTERNAL_8da9c12b_4_k_cu_26e0258b_392894cuda3std3__45__cpo6cbeginE)
_ZN40_INTERNAL_8da9c12b_4_k_cu_26e0258b_392894cuda3std3__45__cpo6cbeginE:
	.zero		1
	.type		_ZN40_INTERNAL_8da9c12b_4_k_cu_26e0258b_392894cuda3std3__48in_placeE,@object
	.size		_ZN40_INTERNAL_8da9c12b_4_k_cu_26e0258b_392894cuda3std3__48in_placeE,(_ZN40_INTERNAL_8da9c12b_4_k_cu_26e0258b_392894cuda3std6ranges3__45__cpo9iter_moveE - _ZN40_INTERNAL_8da9c12b_4_k_cu_26e0258b_392894cuda3std3__48in_placeE)
_ZN40_INTERNAL_8da9c12b_4_k_cu_26e0258b_392894cuda3std3__48in_placeE:
	.zero		1
	.type		_ZN40_INTERNAL_8da9c12b_4_k_cu_26e0258b_392894cuda3std6ranges3__45__cpo9iter_moveE,@object
	.size		_ZN40_INTERNAL_8da9c12b_4_k_cu_26e0258b_392894cuda3std6ranges3__45__cpo9iter_moveE,(_ZN40_INTERNAL_8da9c12b_4_k_cu_26e0258b_392894cuda3std3__45__cpo5beginE - _ZN40_INTERNAL_8da9c12b_4_k_cu_26e0258b_392894cuda3std6ranges3__45__cpo9iter_moveE)
_ZN40_INTERNAL_8da9c12b_4_k_cu_26e0258b_392894cuda3std6ranges3__45__cpo9iter_moveE:
	.zero		1
	.type		_ZN40_INTERNAL_8da9c12b_4_k_cu_26e0258b_392894cuda3std3__45__cpo5beginE,@object
	.size		_ZN40_INTERNAL_8da9c12b_4_k_cu_26e0258b_392894cuda3std3__45__cpo5beginE,(_ZN40_INTERNAL_8da9c12b_4_k_cu_26e0258b_392894cuda3std3__442_GLOBAL__N__8da9c12b_4_k_cu_26e0258b_392896ignoreE - _ZN40_INTERNAL_8da9c12b_4_k_cu_26e0258b_392894cuda3std3__45__cpo5beginE)
_ZN40_INTERNAL_8da9c12b_4_k_cu_26e0258b_392894cuda3std3__45__cpo5beginE:
	.zero		1
	.type		_ZN40_INTERNAL_8da9c12b_4_k_cu_26e0258b_392894cuda3std3__442_GLOBAL__N__8da9c12b_4_k_cu_26e0258b_392896ignoreE,@object
	.size		_ZN40_INTERNAL_8da9c12b_4_k_cu_26e0258b_392894cuda3std3__442_GLOBAL__N__8da9c12b_4_k_cu_26e0258b_392896ignoreE,(_ZN40_INTERNAL_8da9c12b_4_k_cu_26e0258b_392894cute7productE - _ZN40_INTERNAL_8da9c12b_4_k_cu_26e0258b_392894cuda3std3__442_GLOBAL__N__8da9c12b_4_k_cu_26e0258b_392896ignoreE)
_ZN40_INTERNAL_8da9c12b_4_k_cu_26e0258b_392894cuda3std3__442_GLOBAL__N__8da9c12b_4_k_cu_26e0258b_392896ignoreE:
	.zero		1
	.type		_ZN40_INTERNAL_8da9c12b_4_k_cu_26e0258b_392894cute7productE,@object
	.size		_ZN40_INTERNAL_8da9c12b_4_k_cu_26e0258b_392894cute7productE,(_ZN40_INTERNAL_8da9c12b_4_k_cu_26e0258b_392894cuda3std3__45__cpo3endE - _ZN40_INTERNAL_8da9c12b_4_k_cu_26e0258b_392894cute7productE)
_ZN40_INTERNAL_8da9c12b_4_k_cu_26e0258b_392894cute7productE:
	.zero		1
	.type		_ZN40_INTERNAL_8da9c12b_4_k_cu_26e0258b_392894cuda3std3__45__cpo3endE,@object
	.size		_ZN40_INTERNAL_8da9c12b_4_k_cu_26e0258b_392894cuda3std3__45__cpo3endE,(_ZN40_INTERNAL_8da9c12b_4_k_cu_26e0258b_392894cuda3std3__419piecewise_constructE - _ZN40_INTERNAL_8da9c12b_4_k_cu_26e0258b_392894cuda3std3__45__cpo3endE)
_ZN40_INTERNAL_8da9c12b_4_k_cu_26e0258b_392894cuda3std3__45__cpo3endE:
	.zero		1
	.type		_ZN40_INTERNAL_8da9c12b_4_k_cu_26e0258b_392894cuda3std3__419piecewise_constructE,@object
	.size		_ZN40_INTERNAL_8da9c12b_4_k_cu_26e0258b_392894cuda3std3__419piecewise_constructE,(_ZN40_INTERNAL_8da9c12b_4_k_cu_26e0258b_392894cuda3std3__45__cpo4cendE - _ZN40_INTERNAL_8da9c12b_4_k_cu_26e0258b_392894cuda3std3__419piecewise_constructE)
_ZN40_INTERNAL_8da9c12b_4_k_cu_26e0258b_392894cuda3std3__419piecewise_constructE:
	.zero		1
	.type		_ZN40_INTERNAL_8da9c12b_4_k_cu_26e0258b_392894cuda3std3__45__cpo4cendE,@object
	.size		_ZN40_INTERNAL_8da9c12b_4_k_cu_26e0258b_392894cuda3std3__45__cpo4cendE,(_ZN40_INTERNAL_8da9c12b_4_k_cu_26e0258b_392894cuda3std6ranges3__45__cpo4swapE - _ZN40_INTERNAL_8da9c12b_4_k_cu_26e0258b_392894cuda3std3__45__cpo4cendE)
_ZN40_INTERNAL_8da9c12b_4_k_cu_26e0258b_392894cuda3std3__45__cpo4cendE:
	.zero		1
	.type		_ZN40_INTERNAL_8da9c12b_4_k_cu_26e0258b_392894cuda3std6ranges3__45__cpo4swapE,@object
	.size		_ZN40_INTERNAL_8da9c12b_4_k_cu_26e0258b_392894cuda3std6ranges3__45__cpo4swapE,(.L_10 - _ZN40_INTERNAL_8da9c12b_4_k_cu_26e0258b_392894cuda3std6ranges3__45__cpo4swapE)
_ZN40_INTERNAL_8da9c12b_4_k_cu_26e0258b_392894cuda3std6ranges3__45__cpo4swapE:
	.zero		1
.L_10:


//--------------------- .nv.constant0._ZN7cutlass13device_kernelINS_4gemm6kernel13GemmUniversalIN4cute5tupleIJiiiiEEENS1_10collective13CollectiveMmaINS1_35MainloopSm100TmaUmmaWarpSpecializedILi12ELi2ELi4ENS5_IJNS4_1CILi1EEESB_SB_EEEEENS5_IJNSA_ILi128EEESE_NSA_ILi32EEEEEENS_6half_tENS5_IJSB_llEEESH_SI_NS4_8TiledMMAINS4_8MMA_AtomIJNS4_20SM100_MMA_F16BF16_SSISH_SH_fLi128ELi128ELNS4_4UMMA5MajorE1ELSN_1ELNSM_7ScaleInE0ELSO_0EEEEEENS4_6LayoutISC_NS5_IJNSA_ILi0EEESS_SS_EEEEENS5_IJNS4_10UnderscoreESV_SV_EEEEENS4_13SM90_TMA_LOADENS4_14ComposedLayoutINS4_7SwizzleILi3ELi4ELi3EEENS4_18smem_ptr_flag_bitsILi16EEENSR_INS5_IJNSA_ILi64EEENSA_ILi8EEEEEENS5_IJSB_S14_EEEEEEEvNS4_8identityESY_S19_vS1A_EENS_8epilogue10collective18CollectiveEpilogueINS1C_23Sm100TmaWarpSpecializedILi4ELi2ELi32ELb1ELb0EEEJSG_NS5_IJNSR_ISE_SB_EENSR_ISF_SB_EEEEESH_NS5_IJlSB_lEEESH_S1K_NS1C_6fusion15FusionCallbacksIS1G_NS1L_17LinearCombinationISH_fSH_fLNS_15FloatRoundStyleE2EEESG_S1J_JEEENS4_5SM1004TMEM4LOAD26SM100_TMEM_LOAD_32dp32b32xESY_NSZ_INS10_ILi2ELi4ELi3EEES13_NSR_INS5_IJS15_SF_EEENS5_IJSF_SB_EEEEEEENS4_39AutoVectorizingCopyWithAssumedAlignmentILi128EEENS4_14SM90_TMA_STOREES1Z_S21_S21_EEEvvEEEEvNT_6ParamsE --------------------------
	.section	.nv.constant0._ZN7cutlass13device_kernelINS_4gemm6kernel13GemmUniversalIN4cute5tupleIJiiiiEEENS1_10collective13CollectiveMmaINS1_35MainloopSm100TmaUmmaWarpSpecializedILi12ELi2ELi4ENS5_IJNS4_1CILi1EEESB_SB_EEEEENS5_IJNSA_ILi128EEESE_NSA_ILi32EEEEEENS_6half_tENS5_IJSB_llEEESH_SI_NS4_8TiledMMAINS4_8MMA_AtomIJNS4_20SM100_MMA_F16BF16_SSISH_SH_fLi128ELi128ELNS4_4UMMA5MajorE1ELSN_1ELNSM_7ScaleInE0ELSO_0EEEEEENS4_6LayoutISC_NS5_IJNSA_ILi0EEESS_SS_EEEEENS5_IJNS4_10UnderscoreESV_SV_EEEEENS4_13SM90_TMA_LOADENS4_14ComposedLayoutINS4_7SwizzleILi3ELi4ELi3EEENS4_18smem_ptr_flag_bitsILi16EEENSR_INS5_IJNSA_ILi64EEENSA_ILi8EEEEEENS5_IJSB_S14_EEEEEEEvNS4_8identityESY_S19_vS1A_EENS_8epilogue10collective18CollectiveEpilogueINS1C_23Sm100TmaWarpSpecializedILi4ELi2ELi32ELb1ELb0EEEJSG_NS5_IJNSR_ISE_SB_EENSR_ISF_SB_EEEEESH_NS5_IJlSB_lEEESH_S1K_NS1C_6fusion15FusionCallbacksIS1G_NS1L_17LinearCombinationISH_fSH_fLNS_15FloatRoundStyleE2EEESG_S1J_JEEENS4_5SM1004TMEM4LOAD26SM100_TMEM_LOAD_32dp32b32xESY_NSZ_INS10_ILi2ELi4ELi3EEES13_NSR_INS5_IJS15_SF_EEENS5_IJSF_SB_EEEEEEENS4_39AutoVectorizingCopyWithAssumedAlignmentILi128EEENS4_14SM90_TMA_STOREES1Z_S21_S21_EEEvvEEEEvNT_6ParamsE,"a",@progbits
	.sectionflags	@""
	.align	4
.nv.constant0._ZN7cutlass13device_kernelINS_4gemm6kernel13GemmUniversalIN4cute5tupleIJiiiiEEENS1_10collective13CollectiveMmaINS1_35MainloopSm100TmaUmmaWarpSpecializedILi12ELi2ELi4ENS5_IJNS4_1CILi1EEESB_SB_EEEEENS5_IJNSA_ILi128EEESE_NSA_ILi32EEEEEENS_6half_tENS5_IJSB_llEEESH_SI_NS4_8TiledMMAINS4_8MMA_AtomIJNS4_20SM100_MMA_F16BF16_SSISH_SH_fLi128ELi128ELNS4_4UMMA5MajorE1ELSN_1ELNSM_7ScaleInE0ELSO_0EEEEEENS4_6LayoutISC_NS5_IJNSA_ILi0EEESS_SS_EEEEENS5_IJNS4_10UnderscoreESV_SV_EEEEENS4_13SM90_TMA_LOADENS4_14ComposedLayoutINS4_7SwizzleILi3ELi4ELi3EEENS4_18smem_ptr_flag_bitsILi16EEENSR_INS5_IJNSA_ILi64EEENSA_ILi8EEEEEENS5_IJSB_S14_EEEEEEEvNS4_8identityESY_S19_vS1A_EENS_8epilogue10collective18CollectiveEpilogueINS1C_23Sm100TmaWarpSpecializedILi4ELi2ELi32ELb1ELb0EEEJSG_NS5_IJNSR_ISE_SB_EENSR_ISF_SB_EEEEESH_NS5_IJlSB_lEEESH_S1K_NS1C_6fusion15FusionCallbacksIS1G_NS1L_17LinearCombinationISH_fSH_fLNS_15FloatRoundStyleE2EEESG_S1J_JEEENS4_5SM1004TMEM4LOAD26SM100_TMEM_LOAD_32dp32b32xESY_NSZ_INS10_ILi2ELi4ELi3EEES13_NSR_INS5_IJS15_SF_EEENS5_IJSF_SB_EEEEEEENS4_39AutoVectorizingCopyWithAssumedAlignmentILi128EEENS4_14SM90_TMA_STOREES1Z_S21_S21_EEEvvEEEEvNT_6ParamsE:
	.zero		2944


//--------------------- SYMBOLS --------------------------

	.type		.nv.reservedSmem.offset0,@object
	.size		.nv.reservedSmem.offset0,0x4
	.type		.nv.reservedSmem.cap,@object
	.size		.nv.reservedSmem.cap,0x4
	.type		__assertfail,@function
